//
// Generated by NVIDIA NVVM Compiler
//
// Compiler Build ID: CL-36424714
// Cuda compilation tools, release 13.0, V13.0.88
// Based on NVVM 20.0.0
//

.version 9.0
.target sm_100
.address_size 64

	// .globl	_Z24convertFloatToHalfKernelPKfP6__halfi
// _ZZ14wmmaGemmKernelPK6__halfS1_PfPS_iiiE3s_a has been demoted
// _ZZ14wmmaGemmKernelPK6__halfS1_PfPS_iiiE3s_b has been demoted

.visible .entry _Z24convertFloatToHalfKernelPKfP6__halfi(
	.param .u64 .ptr .align 1 _Z24convertFloatToHalfKernelPKfP6__halfi_param_0,
	.param .u64 .ptr .align 1 _Z24convertFloatToHalfKernelPKfP6__halfi_param_1,
	.param .u32 _Z24convertFloatToHalfKernelPKfP6__halfi_param_2
)
{
	.reg .pred 	%p<2>;
	.reg .b16 	%rs<2>;
	.reg .b32 	%r<6>;
	.reg .b32 	%f<2>;
	.reg .b64 	%rd<9>;

	ld.param.u64 	%rd1, [_Z24convertFloatToHalfKernelPKfP6__halfi_param_0];
	ld.param.u64 	%rd2, [_Z24convertFloatToHalfKernelPKfP6__halfi_param_1];
	ld.param.u32 	%r2, [_Z24convertFloatToHalfKernelPKfP6__halfi_param_2];
	mov.u32 	%r3, %ctaid.x;
	mov.u32 	%r4, %ntid.x;
	mov.u32 	%r5, %tid.x;
	mad.lo.s32 	%r1, %r3, %r4, %r5;
	setp.ge.s32 	%p1, %r1, %r2;
	@%p1 bra 	$L__BB0_2;
	cvta.to.global.u64 	%rd3, %rd1;
	cvta.to.global.u64 	%rd4, %rd2;
	mul.wide.s32 	%rd5, %r1, 4;
	add.s64 	%rd6, %rd3, %rd5;
	ld.global.f32 	%f1, [%rd6];
	// begin inline asm
	{  cvt.rn.f16.f32 %rs1, %f1;}

	// end inline asm
	mul.wide.s32 	%rd7, %r1, 2;
	add.s64 	%rd8, %rd4, %rd7;
	st.global.u16 	[%rd8], %rs1;
$L__BB0_2:
	ret;

}
	// .globl	_Z14wmmaGemmKernelPK6__halfS1_PfPS_iii
.visible .entry _Z14wmmaGemmKernelPK6__halfS1_PfPS_iii(
	.param .u64 .ptr .align 1 _Z14wmmaGemmKernelPK6__halfS1_PfPS_iii_param_0,
	.param .u64 .ptr .align 1 _Z14wmmaGemmKernelPK6__halfS1_PfPS_iii_param_1,
	.param .u64 .ptr .align 1 _Z14wmmaGemmKernelPK6__halfS1_PfPS_iii_param_2,
	.param .u64 .ptr .align 1 _Z14wmmaGemmKernelPK6__halfS1_PfPS_iii_param_3,
	.param .u32 _Z14wmmaGemmKernelPK6__halfS1_PfPS_iii_param_4,
	.param .u32 _Z14wmmaGemmKernelPK6__halfS1_PfPS_iii_param_5,
	.param .u32 _Z14wmmaGemmKernelPK6__halfS1_PfPS_iii_param_6
)
{
	.reg .pred 	%p<92>;
	.reg .b16 	%rs<97>;
	.reg .b32 	%r<250>;
	.reg .b32 	%f<219>;
	.reg .b64 	%rd<71>;
	// demoted variable
	.shared .align 2 .b8 _ZZ14wmmaGemmKernelPK6__halfS1_PfPS_iiiE3s_a[5120];
	// demoted variable
	.shared .align 2 .b8 _ZZ14wmmaGemmKernelPK6__halfS1_PfPS_iiiE3s_b[8704];
	ld.param.u64 	%rd4, [_Z14wmmaGemmKernelPK6__halfS1_PfPS_iii_param_0];
	ld.param.u64 	%rd5, [_Z14wmmaGemmKernelPK6__halfS1_PfPS_iii_param_1];
	ld.param.u64 	%rd6, [_Z14wmmaGemmKernelPK6__halfS1_PfPS_iii_param_2];
	ld.param.u32 	%r74, [_Z14wmmaGemmKernelPK6__halfS1_PfPS_iii_param_4];
	ld.param.u32 	%r75, [_Z14wmmaGemmKernelPK6__halfS1_PfPS_iii_param_5];
	ld.param.u32 	%r76, [_Z14wmmaGemmKernelPK6__halfS1_PfPS_iii_param_6];
	cvta.to.global.u64 	%rd1, %rd4;
	cvta.to.global.u64 	%rd2, %rd5;
	cvta.to.global.u64 	%rd3, %rd6;
	mov.u32 	%r78, %tid.x;
	mov.u32 	%r79, %ctaid.y;
	mov.u32 	%r80, %ctaid.x;
	shl.b32 	%r81, %r79, 6;
	shl.b32 	%r82, %r80, 7;
	shr.u32 	%r83, %r78, 1;
	and.b32  	%r84, %r83, 480;
	shl.b32 	%r85, %r78, 1;
	and.b32  	%r1, %r85, 64;
	add.s32 	%r86, %r76, 31;
	shr.s32 	%r87, %r86, 31;
	shr.u32 	%r88, %r87, 27;
	add.s32 	%r89, %r86, %r88;
	shr.s32 	%r90, %r89, 5;
	and.b32  	%r2, %r78, 31;
	and.b32  	%r91, %r85, 62;
	mov.u32 	%r92, _ZZ14wmmaGemmKernelPK6__halfS1_PfPS_iiiE3s_a;
	add.s32 	%r93, %r92, %r91;
	shr.u32 	%r3, %r78, 7;
	and.b32  	%r94, %r78, 127;
	or.b32  	%r4, %r82, %r94;
	and.b32  	%r95, %r85, 254;
	mov.u32 	%r96, _ZZ14wmmaGemmKernelPK6__halfS1_PfPS_iiiE3s_b;
	add.s32 	%r5, %r96, %r95;
	mad.lo.s32 	%r6, %r84, 80, %r92;
	add.s32 	%r7, %r84, %r81;
	mul.lo.s32 	%r8, %r75, %r7;
	max.s32 	%r9, %r90, 1;
	shr.u32 	%r97, %r78, 5;
	or.b32  	%r10, %r97, %r81;
	mad.lo.s32 	%r11, %r97, 80, %r93;
	add.s32 	%r98, %r78, 128;
	shr.u32 	%r99, %r98, 5;
	or.b32  	%r12, %r99, %r81;
	mad.lo.s32 	%r13, %r99, 80, %r93;
	mul.lo.s32 	%r14, %r12, %r76;
	add.s32 	%r100, %r78, 256;
	shr.u32 	%r101, %r100, 5;
	or.b32  	%r15, %r101, %r81;
	mad.lo.s32 	%r16, %r101, 80, %r93;
	add.s32 	%r102, %r78, 384;
	shr.u32 	%r103, %r102, 5;
	or.b32  	%r17, %r103, %r81;
	mad.lo.s32 	%r18, %r103, 80, %r93;
	mul.lo.s32 	%r19, %r17, %r76;
	add.s32 	%r104, %r78, 512;
	shr.u32 	%r105, %r104, 5;
	or.b32  	%r20, %r105, %r81;
	mad.lo.s32 	%r21, %r105, 80, %r93;
	mul.lo.s32 	%r22, %r20, %r76;
	add.s32 	%r106, %r78, 640;
	shr.u32 	%r107, %r106, 5;
	or.b32  	%r23, %r107, %r81;
	mad.lo.s32 	%r24, %r107, 80, %r93;
	mul.lo.s32 	%r25, %r23, %r76;
	add.s32 	%r108, %r78, 768;
	shr.u32 	%r109, %r108, 5;
	or.b32  	%r26, %r109, %r81;
	mad.lo.s32 	%r27, %r109, 80, %r93;
	add.s32 	%r110, %r78, 896;
	shr.u32 	%r111, %r110, 5;
	or.b32  	%r28, %r111, %r81;
	mad.lo.s32 	%r29, %r111, 80, %r93;
	or.b32  	%r112, %r78, 1024;
	shr.u32 	%r113, %r112, 5;
	or.b32  	%r30, %r113, %r81;
	mad.lo.s32 	%r31, %r113, 80, %r93;
	mul.lo.s32 	%r32, %r30, %r76;
	add.s32 	%r114, %r78, 1152;
	shr.u32 	%r115, %r114, 5;
	add.s32 	%r33, %r115, %r81;
	mad.lo.s32 	%r34, %r115, 80, %r93;
	mul.lo.s32 	%r35, %r33, %r76;
	add.s32 	%r116, %r78, 1280;
	shr.u32 	%r117, %r116, 5;
	add.s32 	%r36, %r117, %r81;
	mad.lo.s32 	%r37, %r117, 80, %r93;
	mul.lo.s32 	%r38, %r36, %r76;
	add.s32 	%r118, %r78, 1408;
	shr.u32 	%r119, %r118, 5;
	add.s32 	%r39, %r119, %r81;
	mad.lo.s32 	%r40, %r119, 80, %r93;
	mul.lo.s32 	%r41, %r39, %r76;
	add.s32 	%r120, %r78, 1536;
	shr.u32 	%r121, %r120, 5;
	add.s32 	%r42, %r121, %r81;
	mad.lo.s32 	%r43, %r121, 80, %r93;
	mul.lo.s32 	%r44, %r42, %r76;
	add.s32 	%r122, %r78, 1664;
	shr.u32 	%r123, %r122, 5;
	add.s32 	%r45, %r123, %r81;
	mad.lo.s32 	%r46, %r123, 80, %r93;
	mul.lo.s32 	%r47, %r45, %r76;
	add.s32 	%r124, %r78, 1792;
	shr.u32 	%r125, %r124, 5;
	add.s32 	%r48, %r125, %r81;
	mad.lo.s32 	%r49, %r125, 80, %r93;
	mul.lo.s32 	%r50, %r48, %r76;
	add.s32 	%r126, %r78, 1920;
	shr.u32 	%r127, %r126, 5;
	add.s32 	%r51, %r127, %r81;
	mad.lo.s32 	%r52, %r127, 80, %r93;
	mov.b32 	%r247, 0;
	mov.pred 	%p91, -1;
	cvt.u64.u32 	%rd57, %r8;
$L__BB1_1:
	mov.pred 	%p1, %p91;
	setp.lt.s32 	%p3, %r76, 1;
	mov.f32 	%f187, 0f00000000;
	mov.f32 	%f188, %f187;
	mov.f32 	%f189, %f187;
	mov.f32 	%f190, %f187;
	mov.f32 	%f191, %f187;
	mov.f32 	%f192, %f187;
	mov.f32 	%f193, %f187;
	mov.f32 	%f194, %f187;
	mov.f32 	%f195, %f187;
	mov.f32 	%f196, %f187;
	mov.f32 	%f197, %f187;
	mov.f32 	%f198, %f187;
	mov.f32 	%f199, %f187;
	mov.f32 	%f200, %f187;
	mov.f32 	%f201, %f187;
	mov.f32 	%f202, %f187;
	mov.f32 	%f203, %f187;
	mov.f32 	%f204, %f187;
	mov.f32 	%f205, %f187;
	mov.f32 	%f206, %f187;
	mov.f32 	%f207, %f187;
	mov.f32 	%f208, %f187;
	mov.f32 	%f209, %f187;
	mov.f32 	%f210, %f187;
	mov.f32 	%f211, %f187;
	mov.f32 	%f212, %f187;
	mov.f32 	%f213, %f187;
	mov.f32 	%f214, %f187;
	mov.f32 	%f215, %f187;
	mov.f32 	%f216, %f187;
	mov.f32 	%f217, %f187;
	mov.f32 	%f218, %f187;
	@%p3 bra 	$L__BB1_78;
	add.s32 	%r129, %r247, %r1;
	shl.b32 	%r130, %r129, 1;
	mov.u32 	%r131, _ZZ14wmmaGemmKernelPK6__halfS1_PfPS_iiiE3s_b;
	add.s32 	%r54, %r131, %r130;
	mov.b32 	%r248, 0;
	mov.f32 	%f187, 0f00000000;
$L__BB1_3:
	setp.ge.s32 	%p4, %r10, %r74;
	shl.b32 	%r56, %r248, 5;
	or.b32  	%r132, %r56, %r2;
	setp.ge.s32 	%p5, %r132, %r76;
	or.pred  	%p6, %p4, %p5;
	@%p6 bra 	$L__BB1_5;
	mad.lo.s32 	%r133, %r10, %r76, %r132;
	mul.wide.u32 	%rd7, %r133, 2;
	add.s64 	%rd8, %rd1, %rd7;
	ld.global.nc.u16 	%rs81, [%rd8];
	bra.uni 	$L__BB1_6;
$L__BB1_5:
	mov.f32 	%f99, 0f00000000;
	// begin inline asm
	{  cvt.rn.f16.f32 %rs81, %f99;}

	// end inline asm
$L__BB1_6:
	setp.lt.s32 	%p7, %r132, %r76;
	setp.lt.s32 	%p8, %r12, %r74;
	st.shared.u16 	[%r11], %rs81;
	and.pred  	%p9, %p8, %p7;
	@%p9 bra 	$L__BB1_8;
	mov.f32 	%f100, 0f00000000;
	// begin inline asm
	{  cvt.rn.f16.f32 %rs82, %f100;}

	// end inline asm
	bra.uni 	$L__BB1_9;
$L__BB1_8:
	add.s32 	%r134, %r14, %r132;
	mul.wide.u32 	%rd9, %r134, 2;
	add.s64 	%rd10, %rd1, %rd9;
	ld.global.nc.u16 	%rs82, [%rd10];
$L__BB1_9:
	setp.lt.s32 	%p10, %r132, %r76;
	setp.lt.s32 	%p11, %r15, %r74;
	st.shared.u16 	[%r13], %rs82;
	and.pred  	%p12, %p11, %p10;
	@%p12 bra 	$L__BB1_11;
	mov.f32 	%f101, 0f00000000;
	// begin inline asm
	{  cvt.rn.f16.f32 %rs83, %f101;}

	// end inline asm
	bra.uni 	$L__BB1_12;
$L__BB1_11:
	mad.lo.s32 	%r135, %r15, %r76, %r132;
	mul.wide.u32 	%rd11, %r135, 2;
	add.s64 	%rd12, %rd1, %rd11;
	ld.global.nc.u16 	%rs83, [%rd12];
$L__BB1_12:
	setp.lt.s32 	%p13, %r132, %r76;
	setp.lt.s32 	%p14, %r17, %r74;
	st.shared.u16 	[%r16], %rs83;
	and.pred  	%p15, %p14, %p13;
	@%p15 bra 	$L__BB1_14;
	mov.f32 	%f102, 0f00000000;
	// begin inline asm
	{  cvt.rn.f16.f32 %rs84, %f102;}

	// end inline asm
	bra.uni 	$L__BB1_15;
$L__BB1_14:
	add.s32 	%r136, %r19, %r132;
	mul.wide.u32 	%rd13, %r136, 2;
	add.s64 	%rd14, %rd1, %rd13;
	ld.global.nc.u16 	%rs84, [%rd14];
$L__BB1_15:
	setp.lt.s32 	%p16, %r132, %r76;
	setp.lt.s32 	%p17, %r20, %r74;
	st.shared.u16 	[%r18], %rs84;
	and.pred  	%p18, %p17, %p16;
	@%p18 bra 	$L__BB1_17;
	mov.f32 	%f103, 0f00000000;
	// begin inline asm
	{  cvt.rn.f16.f32 %rs85, %f103;}

	// end inline asm
	bra.uni 	$L__BB1_18;
$L__BB1_17:
	add.s32 	%r137, %r22, %r132;
	mul.wide.u32 	%rd15, %r137, 2;
	add.s64 	%rd16, %rd1, %rd15;
	ld.global.nc.u16 	%rs85, [%rd16];
$L__BB1_18:
	setp.lt.s32 	%p19, %r132, %r76;
	setp.lt.s32 	%p20, %r23, %r74;
	st.shared.u16 	[%r21], %rs85;
	and.pred  	%p21, %p20, %p19;
	@%p21 bra 	$L__BB1_20;
	mov.f32 	%f104, 0f00000000;
	// begin inline asm
	{  cvt.rn.f16.f32 %rs86, %f104;}

	// end inline asm
	bra.uni 	$L__BB1_21;
$L__BB1_20:
	add.s32 	%r138, %r25, %r132;
	mul.wide.u32 	%rd17, %r138, 2;
	add.s64 	%rd18, %rd1, %rd17;
	ld.global.nc.u16 	%rs86, [%rd18];
$L__BB1_21:
	setp.lt.s32 	%p22, %r132, %r76;
	setp.lt.s32 	%p23, %r26, %r74;
	st.shared.u16 	[%r24], %rs86;
	and.pred  	%p24, %p23, %p22;
	@%p24 bra 	$L__BB1_23;
	mov.f32 	%f105, 0f00000000;
	// begin inline asm
	{  cvt.rn.f16.f32 %rs87, %f105;}

	// end inline asm
	bra.uni 	$L__BB1_24;
$L__BB1_23:
	mad.lo.s32 	%r139, %r26, %r76, %r132;
	mul.wide.u32 	%rd19, %r139, 2;
	add.s64 	%rd20, %rd1, %rd19;
	ld.global.nc.u16 	%rs87, [%rd20];
$L__BB1_24:
	setp.lt.s32 	%p25, %r132, %r76;
	setp.lt.s32 	%p26, %r28, %r74;
	st.shared.u16 	[%r27], %rs87;
	and.pred  	%p27, %p26, %p25;
	@%p27 bra 	$L__BB1_26;
	mov.f32 	%f106, 0f00000000;
	// begin inline asm
	{  cvt.rn.f16.f32 %rs88, %f106;}

	// end inline asm
	bra.uni 	$L__BB1_27;
$L__BB1_26:
	mad.lo.s32 	%r140, %r28, %r76, %r132;
	mul.wide.u32 	%rd21, %r140, 2;
	add.s64 	%rd22, %rd1, %rd21;
	ld.global.nc.u16 	%rs88, [%rd22];
$L__BB1_27:
	setp.lt.s32 	%p28, %r132, %r76;
	setp.lt.s32 	%p29, %r30, %r74;
	st.shared.u16 	[%r29], %rs88;
	and.pred  	%p30, %p29, %p28;
	@%p30 bra 	$L__BB1_29;
	mov.f32 	%f107, 0f00000000;
	// begin inline asm
	{  cvt.rn.f16.f32 %rs89, %f107;}

	// end inline asm
	bra.uni 	$L__BB1_30;
$L__BB1_29:
	add.s32 	%r141, %r32, %r132;
	mul.wide.u32 	%rd23, %r141, 2;
	add.s64 	%rd24, %rd1, %rd23;
	ld.global.nc.u16 	%rs89, [%rd24];
$L__BB1_30:
	setp.lt.s32 	%p31, %r132, %r76;
	setp.lt.s32 	%p32, %r33, %r74;
	st.shared.u16 	[%r31], %rs89;
	and.pred  	%p33, %p32, %p31;
	@%p33 bra 	$L__BB1_32;
	mov.f32 	%f108, 0f00000000;
	// begin inline asm
	{  cvt.rn.f16.f32 %rs90, %f108;}

	// end inline asm
	bra.uni 	$L__BB1_33;
$L__BB1_32:
	add.s32 	%r142, %r35, %r132;
	mul.wide.u32 	%rd25, %r142, 2;
	add.s64 	%rd26, %rd1, %rd25;
	ld.global.nc.u16 	%rs90, [%rd26];
$L__BB1_33:
	setp.lt.s32 	%p34, %r132, %r76;
	setp.lt.s32 	%p35, %r36, %r74;
	st.shared.u16 	[%r34], %rs90;
	and.pred  	%p36, %p35, %p34;
	@%p36 bra 	$L__BB1_35;
	mov.f32 	%f109, 0f00000000;
	// begin inline asm
	{  cvt.rn.f16.f32 %rs91, %f109;}

	// end inline asm
	bra.uni 	$L__BB1_36;
$L__BB1_35:
	add.s32 	%r143, %r38, %r132;
	mul.wide.u32 	%rd27, %r143, 2;
	add.s64 	%rd28, %rd1, %rd27;
	ld.global.nc.u16 	%rs91, [%rd28];
$L__BB1_36:
	setp.lt.s32 	%p37, %r132, %r76;
	setp.lt.s32 	%p38, %r39, %r74;
	st.shared.u16 	[%r37], %rs91;
	and.pred  	%p39, %p38, %p37;
	@%p39 bra 	$L__BB1_38;
	mov.f32 	%f110, 0f00000000;
	// begin inline asm
	{  cvt.rn.f16.f32 %rs92, %f110;}

	// end inline asm
	bra.uni 	$L__BB1_39;
$L__BB1_38:
	add.s32 	%r144, %r41, %r132;
	mul.wide.u32 	%rd29, %r144, 2;
	add.s64 	%rd30, %rd1, %rd29;
	ld.global.nc.u16 	%rs92, [%rd30];
$L__BB1_39:
	setp.lt.s32 	%p40, %r132, %r76;
	setp.lt.s32 	%p41, %r42, %r74;
	st.shared.u16 	[%r40], %rs92;
	and.pred  	%p42, %p41, %p40;
	@%p42 bra 	$L__BB1_41;
	mov.f32 	%f111, 0f00000000;
	// begin inline asm
	{  cvt.rn.f16.f32 %rs93, %f111;}

	// end inline asm
	bra.uni 	$L__BB1_42;
$L__BB1_41:
	add.s32 	%r145, %r44, %r132;
	mul.wide.u32 	%rd31, %r145, 2;
	add.s64 	%rd32, %rd1, %rd31;
	ld.global.nc.u16 	%rs93, [%rd32];
$L__BB1_42:
	setp.lt.s32 	%p43, %r132, %r76;
	setp.lt.s32 	%p44, %r45, %r74;
	st.shared.u16 	[%r43], %rs93;
	and.pred  	%p45, %p44, %p43;
	@%p45 bra 	$L__BB1_44;
	mov.f32 	%f112, 0f00000000;
	// begin inline asm
	{  cvt.rn.f16.f32 %rs94, %f112;}

	// end inline asm
	bra.uni 	$L__BB1_45;
$L__BB1_44:
	add.s32 	%r146, %r47, %r132;
	mul.wide.u32 	%rd33, %r146, 2;
	add.s64 	%rd34, %rd1, %rd33;
	ld.global.nc.u16 	%rs94, [%rd34];
$L__BB1_45:
	setp.lt.s32 	%p46, %r132, %r76;
	setp.lt.s32 	%p47, %r48, %r74;
	st.shared.u16 	[%r46], %rs94;
	and.pred  	%p48, %p47, %p46;
	@%p48 bra 	$L__BB1_47;
	mov.f32 	%f113, 0f00000000;
	// begin inline asm
	{  cvt.rn.f16.f32 %rs95, %f113;}

	// end inline asm
	bra.uni 	$L__BB1_48;
$L__BB1_47:
	add.s32 	%r147, %r50, %r132;
	mul.wide.u32 	%rd35, %r147, 2;
	add.s64 	%rd36, %rd1, %rd35;
	ld.global.nc.u16 	%rs95, [%rd36];
$L__BB1_48:
	setp.lt.s32 	%p49, %r132, %r76;
	setp.lt.s32 	%p50, %r51, %r74;
	st.shared.u16 	[%r49], %rs95;
	and.pred  	%p51, %p50, %p49;
	@%p51 bra 	$L__BB1_50;
	mov.f32 	%f114, 0f00000000;
	// begin inline asm
	{  cvt.rn.f16.f32 %rs96, %f114;}

	// end inline asm
	bra.uni 	$L__BB1_51;
$L__BB1_50:
	mad.lo.s32 	%r148, %r51, %r76, %r132;
	mul.wide.u32 	%rd37, %r148, 2;
	add.s64 	%rd38, %rd1, %rd37;
	ld.global.nc.u16 	%rs96, [%rd38];
$L__BB1_51:
	st.shared.u16 	[%r52], %rs96;
	mov.b32 	%r249, 0;
$L__BB1_52:
	setp.ge.s32 	%p52, %r4, %r75;
	add.s32 	%r151, %r249, %r3;
	add.s32 	%r59, %r151, %r56;
	setp.ge.s32 	%p53, %r59, %r76;
	mad.lo.s32 	%r60, %r151, 272, %r5;
	or.pred  	%p54, %p53, %p52;
	@%p54 bra 	$L__BB1_54;
	mad.lo.s32 	%r152, %r59, %r75, %r4;
	mul.wide.s32 	%rd39, %r152, 2;
	add.s64 	%rd40, %rd2, %rd39;
	ld.global.nc.u16 	%rs66, [%rd40];
	st.shared.u16 	[%r60], %rs66;
	bra.uni 	$L__BB1_55;
$L__BB1_54:
	mov.f32 	%f115, 0f00000000;
	// begin inline asm
	{  cvt.rn.f16.f32 %rs65, %f115;}

	// end inline asm
	st.shared.u16 	[%r60], %rs65;
$L__BB1_55:
	setp.lt.s32 	%p55, %r4, %r75;
	add.s32 	%r61, %r59, 1;
	setp.lt.s32 	%p56, %r61, %r76;
	and.pred  	%p57, %p56, %p55;
	@%p57 bra 	$L__BB1_57;
	mov.f32 	%f116, 0f00000000;
	// begin inline asm
	{  cvt.rn.f16.f32 %rs67, %f116;}

	// end inline asm
	st.shared.u16 	[%r60+272], %rs67;
	bra.uni 	$L__BB1_58;
$L__BB1_57:
	mad.lo.s32 	%r154, %r61, %r75, %r4;
	mul.wide.s32 	%rd41, %r154, 2;
	add.s64 	%rd42, %rd2, %rd41;
	ld.global.nc.u16 	%rs68, [%rd42];
	st.shared.u16 	[%r60+272], %rs68;
$L__BB1_58:
	add.s32 	%r62, %r59, 2;
	setp.lt.s32 	%p59, %r62, %r76;
	and.pred  	%p60, %p59, %p55;
	@%p60 bra 	$L__BB1_60;
	mov.f32 	%f117, 0f00000000;
	// begin inline asm
	{  cvt.rn.f16.f32 %rs69, %f117;}

	// end inline asm
	st.shared.u16 	[%r60+544], %rs69;
	bra.uni 	$L__BB1_61;
$L__BB1_60:
	mad.lo.s32 	%r156, %r62, %r75, %r4;
	mul.wide.s32 	%rd43, %r156, 2;
	add.s64 	%rd44, %rd2, %rd43;
	ld.global.nc.u16 	%rs70, [%rd44];
	st.shared.u16 	[%r60+544], %rs70;
$L__BB1_61:
	add.s32 	%r63, %r59, 3;
	setp.lt.s32 	%p62, %r63, %r76;
	and.pred  	%p63, %p62, %p55;
	@%p63 bra 	$L__BB1_63;
	mov.f32 	%f118, 0f00000000;
	// begin inline asm
	{  cvt.rn.f16.f32 %rs71, %f118;}

	// end inline asm
	st.shared.u16 	[%r60+816], %rs71;
	bra.uni 	$L__BB1_64;
$L__BB1_63:
	mad.lo.s32 	%r158, %r63, %r75, %r4;
	mul.wide.s32 	%rd45, %r158, 2;
	add.s64 	%rd46, %rd2, %rd45;
	ld.global.nc.u16 	%rs72, [%rd46];
	st.shared.u16 	[%r60+816], %rs72;
$L__BB1_64:
	add.s32 	%r64, %r59, 4;
	setp.lt.s32 	%p65, %r64, %r76;
	and.pred  	%p66, %p65, %p55;
	@%p66 bra 	$L__BB1_66;
	mov.f32 	%f119, 0f00000000;
	// begin inline asm
	{  cvt.rn.f16.f32 %rs73, %f119;}

	// end inline asm
	st.shared.u16 	[%r60+1088], %rs73;
	bra.uni 	$L__BB1_67;
$L__BB1_66:
	mad.lo.s32 	%r160, %r64, %r75, %r4;
	mul.wide.s32 	%rd47, %r160, 2;
	add.s64 	%rd48, %rd2, %rd47;
	ld.global.nc.u16 	%rs74, [%rd48];
	st.shared.u16 	[%r60+1088], %rs74;
$L__BB1_67:
	add.s32 	%r65, %r59, 5;
	setp.lt.s32 	%p68, %r65, %r76;
	and.pred  	%p69, %p68, %p55;
	@%p69 bra 	$L__BB1_69;
	mov.f32 	%f120, 0f00000000;
	// begin inline asm
	{  cvt.rn.f16.f32 %rs75, %f120;}

	// end inline asm
	st.shared.u16 	[%r60+1360], %rs75;
	bra.uni 	$L__BB1_70;
$L__BB1_69:
	mad.lo.s32 	%r162, %r65, %r75, %r4;
	mul.wide.s32 	%rd49, %r162, 2;
	add.s64 	%rd50, %rd2, %rd49;
	ld.global.nc.u16 	%rs76, [%rd50];
	st.shared.u16 	[%r60+1360], %rs76;
$L__BB1_70:
	add.s32 	%r66, %r59, 6;
	setp.lt.s32 	%p71, %r66, %r76;
	and.pred  	%p72, %p71, %p55;
	@%p72 bra 	$L__BB1_72;
	mov.f32 	%f121, 0f00000000;
	// begin inline asm
	{  cvt.rn.f16.f32 %rs77, %f121;}

	// end inline asm
	st.shared.u16 	[%r60+1632], %rs77;
	bra.uni 	$L__BB1_73;
$L__BB1_72:
	mad.lo.s32 	%r164, %r66, %r75, %r4;
	mul.wide.s32 	%rd51, %r164, 2;
	add.s64 	%rd52, %rd2, %rd51;
	ld.global.nc.u16 	%rs78, [%rd52];
	st.shared.u16 	[%r60+1632], %rs78;
$L__BB1_73:
	add.s32 	%r67, %r59, 7;
	setp.lt.s32 	%p74, %r67, %r76;
	and.pred  	%p75, %p74, %p55;
	@%p75 bra 	$L__BB1_75;
	mov.f32 	%f122, 0f00000000;
	// begin inline asm
	{  cvt.rn.f16.f32 %rs79, %f122;}

	// end inline asm
	st.shared.u16 	[%r60+1904], %rs79;
	bra.uni 	$L__BB1_76;
$L__BB1_75:
	mad.lo.s32 	%r166, %r67, %r75, %r4;
	mul.wide.s32 	%rd53, %r166, 2;
	add.s64 	%rd54, %rd2, %rd53;
	ld.global.nc.u16 	%rs80, [%rd54];
	st.shared.u16 	[%r60+1904], %rs80;
$L__BB1_76:
	add.s32 	%r249, %r249, 8;
	setp.ne.s32 	%p76, %r249, 32;
	@%p76 bra 	$L__BB1_52;
	bar.sync 	0;
	mov.b32 	%r167, 40;
	wmma.load.a.sync.aligned.row.m16n16k16.shared.f16 	{%r168, %r169, %r170, %r171, %r172, %r173, %r174, %r175}, [%r6], %r167;
	add.s32 	%r176, %r6, 1280;
	wmma.load.a.sync.aligned.row.m16n16k16.shared.f16 	{%r177, %r178, %r179, %r180, %r181, %r182, %r183, %r184}, [%r176], %r167;
	mov.b32 	%r185, 136;
	wmma.load.b.sync.aligned.row.m16n16k16.shared.f16 	{%r186, %r187, %r188, %r189, %r190, %r191, %r192, %r193}, [%r54], %r185;
	add.s32 	%r194, %r54, 32;
	wmma.load.b.sync.aligned.row.m16n16k16.shared.f16 	{%r195, %r196, %r197, %r198, %r199, %r200, %r201, %r202}, [%r194], %r185;
	wmma.mma.sync.aligned.row.row.m16n16k16.f32.f32 {%f123, %f124, %f125, %f126, %f127, %f128, %f129, %f130}, {%r168, %r169, %r170, %r171, %r172, %r173, %r174, %r175}, {%r186, %r187, %r188, %r189, %r190, %r191, %r192, %r193}, {%f218, %f217, %f216, %f215, %f214, %f213, %f212, %f211};
	wmma.mma.sync.aligned.row.row.m16n16k16.f32.f32 {%f131, %f132, %f133, %f134, %f135, %f136, %f137, %f138}, {%r168, %r169, %r170, %r171, %r172, %r173, %r174, %r175}, {%r195, %r196, %r197, %r198, %r199, %r200, %r201, %r202}, {%f210, %f209, %f208, %f207, %f206, %f205, %f204, %f203};
	wmma.mma.sync.aligned.row.row.m16n16k16.f32.f32 {%f139, %f140, %f141, %f142, %f143, %f144, %f145, %f146}, {%r177, %r178, %r179, %r180, %r181, %r182, %r183, %r184}, {%r186, %r187, %r188, %r189, %r190, %r191, %r192, %r193}, {%f202, %f201, %f200, %f199, %f198, %f197, %f196, %f195};
	wmma.mma.sync.aligned.row.row.m16n16k16.f32.f32 {%f147, %f148, %f149, %f150, %f151, %f152, %f153, %f154}, {%r177, %r178, %r179, %r180, %r181, %r182, %r183, %r184}, {%r195, %r196, %r197, %r198, %r199, %r200, %r201, %r202}, {%f194, %f193, %f192, %f191, %f190, %f189, %f188, %f187};
	add.s32 	%r203, %r6, 32;
	wmma.load.a.sync.aligned.row.m16n16k16.shared.f16 	{%r204, %r205, %r206, %r207, %r208, %r209, %r210, %r211}, [%r203], %r167;
	add.s32 	%r212, %r6, 1312;
	wmma.load.a.sync.aligned.row.m16n16k16.shared.f16 	{%r213, %r214, %r215, %r216, %r217, %r218, %r219, %r220}, [%r212], %r167;
	add.s32 	%r221, %r54, 4352;
	wmma.load.b.sync.aligned.row.m16n16k16.shared.f16 	{%r222, %r223, %r224, %r225, %r226, %r227, %r228, %r229}, [%r221], %r185;
	add.s32 	%r230, %r54, 4384;
	wmma.load.b.sync.aligned.row.m16n16k16.shared.f16 	{%r231, %r232, %r233, %r234, %r235, %r236, %r237, %r238}, [%r230], %r185;
	wmma.mma.sync.aligned.row.row.m16n16k16.f32.f32 {%f218, %f217, %f216, %f215, %f214, %f213, %f212, %f211}, {%r204, %r205, %r206, %r207, %r208, %r209, %r210, %r211}, {%r222, %r223, %r224, %r225, %r226, %r227, %r228, %r229}, {%f123, %f124, %f125, %f126, %f127, %f128, %f129, %f130};
	wmma.mma.sync.aligned.row.row.m16n16k16.f32.f32 {%f210, %f209, %f208, %f207, %f206, %f205, %f204, %f203}, {%r204, %r205, %r206, %r207, %r208, %r209, %r210, %r211}, {%r231, %r232, %r233, %r234, %r235, %r236, %r237, %r238}, {%f131, %f132, %f133, %f134, %f135, %f136, %f137, %f138};
	wmma.mma.sync.aligned.row.row.m16n16k16.f32.f32 {%f202, %f201, %f200, %f199, %f198, %f197, %f196, %f195}, {%r213, %r214, %r215, %r216, %r217, %r218, %r219, %r220}, {%r222, %r223, %r224, %r225, %r226, %r227, %r228, %r229}, {%f139, %f140, %f141, %f142, %f143, %f144, %f145, %f146};
	wmma.mma.sync.aligned.row.row.m16n16k16.f32.f32 {%f194, %f193, %f192, %f191, %f190, %f189, %f188, %f187}, {%r213, %r214, %r215, %r216, %r217, %r218, %r219, %r220}, {%r231, %r232, %r233, %r234, %r235, %r236, %r237, %r238}, {%f147, %f148, %f149, %f150, %f151, %f152, %f153, %f154};
	bar.sync 	0;
	add.s32 	%r248, %r248, 1;
	setp.ne.s32 	%p77, %r248, %r9;
	@%p77 bra 	$L__BB1_3;
$L__BB1_78:
	setp.ge.s32 	%p78, %r7, %r74;
	mov.u32 	%r239, %ctaid.x;
	shl.b32 	%r240, %r239, 7;
	or.b32  	%r241, %r1, %r240;
	add.s32 	%r70, %r241, %r247;
	setp.ge.s32 	%p79, %r70, %r75;
	or.pred  	%p80, %p78, %p79;
	@%p80 bra 	$L__BB1_80;
	add.s32 	%r243, %r70, %r8;
	mul.wide.u32 	%rd55, %r243, 4;
	add.s64 	%rd56, %rd3, %rd55;
	wmma.store.d.sync.aligned.row.m16n16k16.global.f32 	[%rd56], {%f218, %f217, %f216, %f215, %f214, %f213, %f212, %f211}, %r75;
$L__BB1_80:
	setp.ge.s32 	%p81, %r7, %r74;
	add.s32 	%r71, %r70, 16;
	setp.ge.s32 	%p82, %r71, %r75;
	or.pred  	%p83, %p81, %p82;
	@%p83 bra 	$L__BB1_82;
	cvt.u64.u32 	%rd58, %r70;
	add.s64 	%rd59, %rd58, %rd57;
	shl.b64 	%rd60, %rd59, 2;
	add.s64 	%rd61, %rd3, %rd60;
	add.s64 	%rd62, %rd61, 64;
	wmma.store.d.sync.aligned.row.m16n16k16.global.f32 	[%rd62], {%f210, %f209, %f208, %f207, %f206, %f205, %f204, %f203}, %r75;
$L__BB1_82:
	shl.b32 	%r244, %r75, 4;
	add.s32 	%r72, %r8, %r244;
	setp.ge.s32 	%p84, %r70, %r75;
	add.s32 	%r73, %r7, 16;
	setp.ge.s32 	%p85, %r73, %r74;
	or.pred  	%p86, %p85, %p84;
	@%p86 bra 	$L__BB1_84;
	add.s32 	%r245, %r70, %r72;
	mul.wide.u32 	%rd63, %r245, 4;
	add.s64 	%rd64, %rd3, %rd63;
	wmma.store.d.sync.aligned.row.m16n16k16.global.f32 	[%rd64], {%f202, %f201, %f200, %f199, %f198, %f197, %f196, %f195}, %r75;
$L__BB1_84:
	setp.ge.s32 	%p87, %r71, %r75;
	setp.ge.s32 	%p88, %r73, %r74;
	or.pred  	%p89, %p88, %p87;
	@%p89 bra 	$L__BB1_86;
	cvt.u64.u32 	%rd65, %r72;
	cvt.u64.u32 	%rd66, %r70;
	add.s64 	%rd67, %rd66, %rd65;
	shl.b64 	%rd68, %rd67, 2;
	add.s64 	%rd69, %rd3, %rd68;
	add.s64 	%rd70, %rd69, 64;
	wmma.store.d.sync.aligned.row.m16n16k16.global.f32 	[%rd70], {%f194, %f193, %f192, %f191, %f190, %f189, %f188, %f187}, %r75;
$L__BB1_86:
	mov.b32 	%r247, 32;
	mov.pred 	%p91, 0;
	@%p1 bra 	$L__BB1_1;
	ret;

}


// ===== COMPILED SASS (sm_100) =====

	.target	sm_100

	.elftype	@"ET_EXEC"


//--------------------- .note.nv.tkinfo           --------------------------
	.section	.note.nv.tkinfo,"",@"SHT_NOTE"
	.sectionflags	@"SHF_NOTE_NV_TKINFO"
	.tkinfo
        /*0018*/ 	.word	0x00000002
        /*0030*/ 	.string	""
        /*0030*/ 	.string	"ptxas"
        /*0030*/ 	.string	"Cuda compilation tools, release 13.0, V13.0.88"
        /*0030*/ 	.string	"Build cuda_13.0.r13.0/compiler.36424714_0"
        /*0030*/ 	.string	"-arch sm_100 -m 64 "



//--------------------- .note.nv.cuinfo           --------------------------
	.section	.note.nv.cuinfo,"",@"SHT_NOTE"
	.sectionflags	@"SHF_NOTE_NV_CUINFO"
        /*0018*/ 	.short	0x0002
        /*001a*/ 	.short	0x0064
        /*001c*/ 	.short	0x0082
	.zero		2


//--------------------- .nv.info                  --------------------------
	.section	.nv.info,"",@"SHT_CUDA_INFO"
	.align	4


	//----- nvinfo : EIATTR_REGCOUNT
	.align		4
        /*0000*/ 	.byte	0x04, 0x2f
        /*0002*/ 	.short	(.L_1 - .L_0)
	.align		4
.L_0:
        /*0004*/ 	.word	index@(_Z24convertFloatToHalfKernelPKfP6__halfi)
        /*0008*/ 	.word	0x0000000a


	//----- nvinfo : EIATTR_FRAME_SIZE
	.align		4
.L_1:
        /*000c*/ 	.byte	0x04, 0x11
        /*000e*/ 	.short	(.L_3 - .L_2)
	.align		4
.L_2:
        /*0010*/ 	.word	index@(_Z24convertFloatToHalfKernelPKfP6__halfi)
        /*0014*/ 	.word	0x00000000


	//----- nvinfo : EIATTR_REGCOUNT
	.align		4
.L_3:
        /*0018*/ 	.byte	0x04, 0x2f
        /*001a*/ 	.short	(.L_5 - .L_4)
	.align		4
.L_4:
        /*001c*/ 	.word	index@(_Z14wmmaGemmKernelPK6__halfS1_PfPS_iii)
        /*0020*/ 	.word	0x00000060


	//----- nvinfo : EIATTR_FRAME_SIZE
	.align		4
.L_5:
        /*0024*/ 	.byte	0x04, 0x11
        /*0026*/ 	.short	(.L_7 - .L_6)
	.align		4
.L_6:
        /*0028*/ 	.word	index@(_Z14wmmaGemmKernelPK6__halfS1_PfPS_iii)
        /*002c*/ 	.word	0x00000000


	//----- nvinfo : EIATTR_MIN_STACK_SIZE
	.align		4
.L_7:
        /*0030*/ 	.byte	0x04, 0x12
        /*0032*/ 	.short	(.L_9 - .L_8)
	.align		4
.L_8:
        /*0034*/ 	.word	index@(_Z14wmmaGemmKernelPK6__halfS1_PfPS_iii)
        /*0038*/ 	.word	0x00000000


	//----- nvinfo : EIATTR_MIN_STACK_SIZE
	.align		4
.L_9:
        /*003c*/ 	.byte	0x04, 0x12
        /*003e*/ 	.short	(.L_11 - .L_10)
	.align		4
.L_10:
        /*0040*/ 	.word	index@(_Z24convertFloatToHalfKernelPKfP6__halfi)
        /*0044*/ 	.word	0x00000000
.L_11:


//--------------------- .nv.compat                --------------------------
	.section	.nv.compat,"",@"SHT_CUDA_COMPAT_INFO"
	.align	4
        /*0000*/ 	.byte	0x02, 0x09, 0x00, 0x00, 0x02, 0x02, 0x01, 0x00, 0x02, 0x05, 0x05, 0x00, 0x03, 0x07, 0x01, 0x01
        /*0010*/ 	.byte	0x02, 0x03, 0x00, 0x00, 0x02, 0x06, 0x01, 0x00, 0x04, 0x0b, 0x08, 0x00, 0x09, 0x00, 0x00, 0x00
        /*0020*/ 	.byte	0x00, 0x00, 0x00, 0x00


//--------------------- .nv.info._Z14wmmaGemmKernelPK6__halfS1_PfPS_iii --------------------------
	.section	.nv.info._Z14wmmaGemmKernelPK6__halfS1_PfPS_iii,"",@"SHT_CUDA_INFO"
	.sectionflags	@""
	.align	4


	//----- nvinfo : EIATTR_CUDA_API_VERSION
	.align		4
        /*0000*/ 	.byte	0x04, 0x37
        /*0002*/ 	.short	(.L_13 - .L_12)
.L_12:
        /*0004*/ 	.word	0x00000082


	//----- nvinfo : EIATTR_KPARAM_INFO
	.align		4
.L_13:
        /*0008*/ 	.byte	0x04, 0x17
        /*000a*/ 	.short	(.L_15 - .L_14)
.L_14:
        /*000c*/ 	.word	0x00000000
        /*0010*/ 	.short	0x0006
        /*0012*/ 	.short	0x0028
        /*0014*/ 	.byte	0x00, 0xf0, 0x11, 0x00


	//----- nvinfo : EIATTR_KPARAM_INFO
	.align		4
.L_15:
        /*0018*/ 	.byte	0x04, 0x17
        /*001a*/ 	.short	(.L_17 - .L_16)
.L_16:
        /*001c*/ 	.word	0x00000000
        /*0020*/ 	.short	0x0005
        /*0022*/ 	.short	0x0024
        /*0024*/ 	.byte	0x00, 0xf0, 0x11, 0x00


	//----- nvinfo : EIATTR_KPARAM_INFO
	.align		4
.L_17:
        /*0028*/ 	.byte	0x04, 0x17
        /*002a*/ 	.short	(.L_19 - .L_18)
.L_18:
        /*002c*/ 	.word	0x00000000
        /*0030*/ 	.short	0x0004
        /*0032*/ 	.short	0x0020
        /*0034*/ 	.byte	0x00, 0xf0, 0x11, 0x00


	//----- nvinfo : EIATTR_KPARAM_INFO
	.align		4
.L_19:
        /*0038*/ 	.byte	0x04, 0x17
        /*003a*/ 	.short	(.L_21 - .L_20)
.L_20:
        /*003c*/ 	.word	0x00000000
        /*0040*/ 	.short	0x0003
        /*0042*/ 	.short	0x0018
        /*0044*/ 	.byte	0x00, 0xf5, 0x21, 0x00


	//----- nvinfo : EIATTR_KPARAM_INFO
	.align		4
.L_21:
        /*0048*/ 	.byte	0x04, 0x17
        /*004a*/ 	.short	(.L_23 - .L_22)
.L_22:
        /*004c*/ 	.word	0x00000000
        /*0050*/ 	.short	0x0002
        /*0052*/ 	.short	0x0010
        /*0054*/ 	.byte	0x00, 0xf5, 0x21, 0x00


	//----- nvinfo : EIATTR_KPARAM_INFO
	.align		4
.L_23:
        /*0058*/ 	.byte	0x04, 0x17
        /*005a*/ 	.short	(.L_25 - .L_24)
.L_24:
        /*005c*/ 	.word	0x00000000
        /*0060*/ 	.short	0x0001
        /*0062*/ 	.short	0x0008
        /*0064*/ 	.byte	0x00, 0xf5, 0x21, 0x00


	//----- nvinfo : EIATTR_KPARAM_INFO
	.align		4
.L_25:
        /*0068*/ 	.byte	0x04, 0x17
        /*006a*/ 	.short	(.L_27 - .L_26)
.L_26:
        /*006c*/ 	.word	0x00000000
        /*0070*/ 	.short	0x0000
        /*0072*/ 	.short	0x0000
        /*0074*/ 	.byte	0x00, 0xf5, 0x21, 0x00


	//----- nvinfo : EIATTR_SPARSE_MMA_MASK
	.align		4
.L_27:
        /*0078*/ 	.byte	0x03, 0x50
        /*007a*/ 	.short	0x0000


	//----- nvinfo : EIATTR_WMMA_USED
	.align		4
        /*007c*/ 	.byte	0x01, 0x2b
	.zero		2


	//----- nvinfo : EIATTR_MAXREG_COUNT
	.align		4
        /*0080*/ 	.byte	0x03, 0x1b
        /*0082*/ 	.short	0x00ff


	//----- nvinfo : EIATTR_NUM_BARRIERS
	.align		4
        /*0084*/ 	.byte	0x02, 0x4c
        /*0086*/ 	.byte	0x01
	.zero		1


	//----- nvinfo : EIATTR_MERCURY_ISA_VERSION
	.align		4
        /*0088*/ 	.byte	0x03, 0x5f
        /*008a*/ 	.short	0x0101


	//----- nvinfo : EIATTR_VRC_CTA_INIT_COUNT
	.align		4
        /*008c*/ 	.byte	0x02, 0x4a
	.zero		1
	.zero		1


	//----- nvinfo : EIATTR_EXIT_INSTR_OFFSETS
	.align		4
        /*0090*/ 	.byte	0x04, 0x1c
        /*0092*/ 	.short	(.L_29 - .L_28)


	//   ....[0]....
.L_28:
        /*0094*/ 	.word	0x00001d40


	//----- nvinfo : EIATTR_CRS_STACK_SIZE
	.align		4
.L_29:
        /*0098*/ 	.byte	0x04, 0x1e
        /*009a*/ 	.short	(.L_31 - .L_30)
.L_30:
        /*009c*/ 	.word	0x00000000


	//----- nvinfo : EIATTR_CBANK_PARAM_SIZE
	.align		4
.L_31:
        /*00a0*/ 	.byte	0x03, 0x19
        /*00a2*/ 	.short	0x002c


	//----- nvinfo : EIATTR_PARAM_CBANK
	.align		4
        /*00a4*/ 	.byte	0x04, 0x0a
        /*00a6*/ 	.short	(.L_33 - .L_32)
	.align		4
.L_32:
        /*00a8*/ 	.word	index@(.nv.constant0._Z14wmmaGemmKernelPK6__halfS1_PfPS_iii)
        /*00ac*/ 	.short	0x0380
        /*00ae*/ 	.short	0x002c


	//----- nvinfo : EIATTR_SW_WAR
	.align		4
.L_33:
        /*00b0*/ 	.byte	0x04, 0x36
        /*00b2*/ 	.short	(.L_35 - .L_34)
.L_34:
        /*00b4*/ 	.word	0x00000008
.L_35:


//--------------------- .nv.info._Z24convertFloatToHalfKernelPKfP6__halfi --------------------------
	.section	.nv.info._Z24convertFloatToHalfKernelPKfP6__halfi,"",@"SHT_CUDA_INFO"
	.sectionflags	@""
	.align	4


	//----- nvinfo : EIATTR_CUDA_API_VERSION
	.align		4
        /*0000*/ 	.byte	0x04, 0x37
        /*0002*/ 	.short	(.L_37 - .L_36)
.L_36:
        /*0004*/ 	.word	0x00000082


	//----- nvinfo : EIATTR_KPARAM_INFO
	.align		4
.L_37:
        /*0008*/ 	.byte	0x04, 0x17
        /*000a*/ 	.short	(.L_39 - .L_38)
.L_38:
        /*000c*/ 	.word	0x00000000
        /*0010*/ 	.short	0x0002
        /*0012*/ 	.short	0x0010
        /*0014*/ 	.byte	0x00, 0xf0, 0x11, 0x00


	//----- nvinfo : EIATTR_KPARAM_INFO
	.align		4
.L_39:
        /*0018*/ 	.byte	0x04, 0x17
        /*001a*/ 	.short	(.L_41 - .L_40)
.L_40:
        /*001c*/ 	.word	0x00000000
        /*0020*/ 	.short	0x0001
        /*0022*/ 	.short	0x0008
        /*0024*/ 	.byte	0x00, 0xf5, 0x21, 0x00


	//----- nvinfo : EIATTR_KPARAM_INFO
	.align		4
.L_41:
        /*0028*/ 	.byte	0x04, 0x17
        /*002a*/ 	.short	(.L_43 - .L_42)
.L_42:
        /*002c*/ 	.word	0x00000000
        /*0030*/ 	.short	0x0000
        /*0032*/ 	.short	0x0000
        /*0034*/ 	.byte	0x00, 0xf5, 0x21, 0x00


	//----- nvinfo : EIATTR_SPARSE_MMA_MASK
	.align		4
.L_43:
        /*0038*/ 	.byte	0x03, 0x50
        /*003a*/ 	.short	0x0000


	//----- nvinfo : EIATTR_MAXREG_COUNT
	.align		4
        /*003c*/ 	.byte	0x03, 0x1b
        /*003e*/ 	.short	0x00ff


	//----- nvinfo : EIATTR_MERCURY_ISA_VERSION
	.align		4
        /*0040*/ 	.byte	0x03, 0x5f
        /*0042*/ 	.short	0x0101


	//----- nvinfo : EIATTR_VRC_CTA_INIT_COUNT
	.align		4
        /*0044*/ 	.byte	0x02, 0x4a
	.zero		1
	.zero		1


	//----- nvinfo : EIATTR_EXIT_INSTR_OFFSETS
	.align		4
        /*0048*/ 	.byte	0x04, 0x1c
        /*004a*/ 	.short	(.L_45 - .L_44)


	//   ....[0]....
.L_44:
        /*004c*/ 	.word	0x00000070


	//   ....[1]....
        /*0050*/ 	.word	0x00000100


	//----- nvinfo : EIATTR_CBANK_PARAM_SIZE
	.align		4
.L_45:
        /*0054*/ 	.byte	0x03, 0x19
        /*0056*/ 	.short	0x0014


	//----- nvinfo : EIATTR_PARAM_CBANK
	.align		4
        /*0058*/ 	.byte	0x04, 0x0a
        /*005a*/ 	.short	(.L_47 - .L_46)
	.align		4
.L_46:
        /*005c*/ 	.word	index@(.nv.constant0._Z24convertFloatToHalfKernelPKfP6__halfi)
        /*0060*/ 	.short	0x0380
        /*0062*/ 	.short	0x0014


	//----- nvinfo : EIATTR_SW_WAR
	.align		4
.L_47:
        /*0064*/ 	.byte	0x04, 0x36
        /*0066*/ 	.short	(.L_49 - .L_48)
.L_48:
        /*0068*/ 	.word	0x00000008
.L_49:


//--------------------- .nv.callgraph             --------------------------
	.section	.nv.callgraph,"",@"SHT_CUDA_CALLGRAPH"
	.align	4
	.sectionentsize	8
	.align		4
        /*0000*/ 	.word	0x00000000
	.align		4
        /*0004*/ 	.word	0xffffffff
	.align		4
        /*0008*/ 	.word	0x00000000
	.align		4
        /*000c*/ 	.word	0xfffffffe
	.align		4
        /*0010*/ 	.word	0x00000000
	.align		4
        /*0014*/ 	.word	0xfffffffd
	.align		4
        /*0018*/ 	.word	0x00000000
	.align		4
        /*001c*/ 	.word	0xfffffffc


//--------------------- .text._Z14wmmaGemmKernelPK6__halfS1_PfPS_iii --------------------------
	.section	.text._Z14wmmaGemmKernelPK6__halfS1_PfPS_iii,"ax",@progbits
	.align	128
        .global         _Z14wmmaGemmKernelPK6__halfS1_PfPS_iii
        .type           _Z14wmmaGemmKernelPK6__halfS1_PfPS_iii,@function
        .size           _Z14wmmaGemmKernelPK6__halfS1_PfPS_iii,(.L_x_11 - _Z14wmmaGemmKernelPK6__halfS1_PfPS_iii)
        .other          _Z14wmmaGemmKernelPK6__halfS1_PfPS_iii,@"STO_CUDA_ENTRY STV_DEFAULT"
_Z14wmmaGemmKernelPK6__halfS1_PfPS_iii:
.text._Z14wmmaGemmKernelPK6__halfS1_PfPS_iii:
[----:B------:R-:W-:Y:S01]  /*0000*/  LDC R1, c[0x0][0x37c] ;  /* 0x0000df00ff017b82 */ /* 0x000fe20000000800 */
[----:B------:R-:W0:Y:S01]  /*0010*/  S2R R0, SR_TID.X ;  /* 0x0000000000007919 */ /* 0x000e220000002100 */
[----:B------:R-:W1:Y:S06]  /*0020*/  LDCU UR5, c[0x0][0x3a8] ;  /* 0x00007500ff0577ac */ /* 0x000e6c0008000800 */
[----:B------:R-:W2:Y:S01]  /*0030*/  S2UR UR4, SR_CTAID.Y ;  /* 0x00000000000479c3 */ /* 0x000ea20000002600 */
[----:B------:R-:W-:Y:S01]  /*0040*/  MOV R2, 0x400 ;  /* 0x0000040000027802 */ /* 0x000fe20000000f00 */
[----:B------:R-:W3:Y:S01]  /*0050*/  S2R R85, SR_CgaCtaId ;  /* 0x0000000000557919 */ /* 0x000ee20000008800 */
[----:B------:R-:W4:Y:S01]  /*0060*/  LDCU UR7, c[0x0][0x3a4] ;  /* 0x00007480ff0777ac */ /* 0x000f220008000800 */
[----:B------:R-:W-:Y:S01]  /*0070*/  PLOP3.LUT P0, PT, PT, PT, PT, 0x80, 0x8 ;  /* 0x000000000008781c */ /* 0x000fe20003f0f070 */
[----:B------:R-:W5:Y:S01]  /*0080*/  S2R R6, SR_CTAID.X ;  /* 0x0000000000067919 */ /* 0x000f620000002500 */
[----:B------:R-:W-:Y:S01]  /*0090*/  VIADD R3, R2, 0x1400 ;  /* 0x0000140002037836 */ /* 0x000fe20000000000 */
[----:B------:R-:W0:Y:S01]  /*00a0*/  LDCU.64 UR8, c[0x0][0x358] ;  /* 0x00006b00ff0877ac */ /* 0x000e220008000a00 */
[----:B------:R-:W0:Y:S01]  /*00b0*/  LDCU UR10, c[0x0][0x3a8] ;  /* 0x00007500ff0a77ac */ /* 0x000e220008000800 */
[----:B------:R-:W0:Y:S01]  /*00c0*/  LDCU UR11, c[0x0][0x3a4] ;  /* 0x00007480ff0b77ac */ /* 0x000e220008000800 */
[----:B-1----:R-:W-:-:S04]  /*00d0*/  UIADD3 UR5, UPT, UPT, UR5, 0x1f, URZ ;  /* 0x0000001f05057890 */ /* 0x002fc8000fffe0ff */
[----:B------:R-:W-:Y:S02]  /*00e0*/  USHF.R.S32.HI UR6, URZ, 0x1f, UR5 ;  /* 0x0000001fff067899 */ /* 0x000fe40008011405 */
[----:B--2---:R-:W-:Y:S02]  /*00f0*/  USHF.L.U32 UR4, UR4, 0x6, URZ ;  /* 0x0000000604047899 */ /* 0x004fe400080006ff */
[----:B------:R-:W-:Y:S01]  /*0100*/  ULEA.HI UR6, UR6, UR5, URZ, 0x5 ;  /* 0x0000000506067291 */ /* 0x000fe2000f8f28ff */
[C---:B0-----:R-:W-:Y:S01]  /*0110*/  IMAD.SHL.U32 R4, R0.reuse, 0x2, RZ ;  /* 0x0000000200047824 */ /* 0x041fe200078e00ff */
[C---:B------:R-:W-:Y:S01]  /*0120*/  LOP3.LUT R87, R0.reuse, 0x7f, RZ, 0xc0, !PT ;  /* 0x0000007f00577812 */ /* 0x040fe200078ec0ff */
[C---:B------:R-:W-:Y:S01]  /*0130*/  VIADD R5, R0.reuse, 0x80 ;  /* 0x0000008000057836 */ /* 0x040fe20000000000 */
[C---:B------:R-:W-:Y:S01]  /*0140*/  IADD3 R13, PT, PT, R0.reuse, 0x280, RZ ;  /* 0x00000280000d7810 */ /* 0x040fe20007ffe0ff */
[C---:B------:R-:W-:Y:S01]  /*0150*/  VIADD R7, R0.reuse, 0x100 ;  /* 0x0000010000077836 */ /* 0x040fe20000000000 */
[C---:B---3--:R-:W-:Y:S01]  /*0160*/  LEA R3, R85.reuse, R3, 0x18 ;  /* 0x0000000355037211 */ /* 0x048fe200078ec0ff */
[----:B------:R-:W-:Y:S01]  /*0170*/  VIADD R9, R0, 0x180 ;  /* 0x0000018000097836 */ /* 0x000fe20000000000 */
[----:B------:R-:W-:Y:S01]  /*0180*/  LOP3.LUT R86, R4, 0xfe, RZ, 0xc0, !PT ;  /* 0x000000fe04567812 */ /* 0x000fe200078ec0ff */
[C---:B------:R-:W-:Y:S01]  /*0190*/  VIADD R11, R0.reuse, 0x200 ;  /* 0x00000200000b7836 */ /* 0x040fe20000000000 */
[----:B------:R-:W-:Y:S01]  /*01a0*/  LEA R85, R85, R2, 0x18 ;  /* 0x0000000255557211 */ /* 0x000fe200078ec0ff */
[C---:B------:R-:W-:Y:S01]  /*01b0*/  VIADD R15, R0.reuse, 0x300 ;  /* 0x00000300000f7836 */ /* 0x040fe20000000000 */
[----:B------:R-:W-:Y:S01]  /*01c0*/  LOP3.LUT R19, R0, 0x400, RZ, 0xfc, !PT ;  /* 0x0000040000137812 */ /* 0x000fe200078efcff */
[----:B------:R-:W-:Y:S01]  /*01d0*/  IMAD.IADD R86, R86, 0x1, R3 ;  /* 0x0000000156567824 */ /* 0x000fe200078e0203 */
[--C-:B------:R-:W-:Y:S01]  /*01e0*/  SHF.R.U32.HI R3, RZ, 0x1, R0.reuse ;  /* 0x00000001ff037819 */ /* 0x100fe20000011600 */
[----:B------:R-:W-:Y:S01]  /*01f0*/  VIADD R17, R0, 0x380 ;  /* 0x0000038000117836 */ /* 0x000fe20000000000 */
[----:B------:R-:W-:Y:S01]  /*0200*/  LOP3.LUT R4, R4, 0x3e, RZ, 0xc0, !PT ;  /* 0x0000003e04047812 */ /* 0x000fe200078ec0ff */
[C---:B------:R-:W-:Y:S01]  /*0210*/  VIADD R21, R0.reuse, 0x480 ;  /* 0x0000048000157836 */ /* 0x040fe20000000000 */
[C---:B------:R-:W-:Y:S01]  /*0220*/  IADD3 R33, PT, PT, R0.reuse, 0x780, RZ ;  /* 0x0000078000217810 */ /* 0x040fe20007ffe0ff */
[C---:B------:R-:W-:Y:S01]  /*0230*/  VIADD R23, R0.reuse, 0x500 ;  /* 0x0000050000177836 */ /* 0x040fe20000000000 */
[----:B------:R-:W-:Y:S01]  /*0240*/  LOP3.LUT R3, R3, 0x1e0, RZ, 0xc0, !PT ;  /* 0x000001e003037812 */ /* 0x000fe200078ec0ff */
[C---:B------:R-:W-:Y:S01]  /*0250*/  VIADD R25, R0.reuse, 0x580 ;  /* 0x0000058000197836 */ /* 0x040fe20000000000 */
[----:B------:R-:W-:Y:S01]  /*0260*/  SHF.R.U32.HI R8, RZ, 0x5, R5 ;  /* 0x00000005ff087819 */ /* 0x000fe20000011605 */
[C---:B------:R-:W-:Y:S01]  /*0270*/  VIADD R27, R0.reuse, 0x600 ;  /* 0x00000600001b7836 */ /* 0x040fe20000000000 */
[----:B------:R-:W-:Y:S01]  /*0280*/  SHF.R.U32.HI R10, RZ, 0x5, R7 ;  /* 0x00000005ff0a7819 */ /* 0x000fe20000011607 */
[C---:B------:R-:W-:Y:S01]  /*0290*/  VIADD R29, R0.reuse, 0x680 ;  /* 0x00000680001d7836 */ /* 0x040fe20000000000 */
[----:B------:R-:W-:Y:S01]  /*02a0*/  SHF.R.U32.HI R12, RZ, 0x5, R9 ;  /* 0x00000005ff0c7819 */ /* 0x000fe20000011609 */
[----:B------:R-:W-:Y:S01]  /*02b0*/  VIADD R31, R0, 0x700 ;  /* 0x00000700001f7836 */ /* 0x000fe20000000000 */
[----:B------:R-:W-:Y:S01]  /*02c0*/  SHF.R.U32.HI R14, RZ, 0x5, R11 ;  /* 0x00000005ff0e7819 */ /* 0x000fe2000001160b */
[----:B-----5:R-:W-:Y:S01]  /*02d0*/  IMAD R87, R6, 0x80, R87 ;  /* 0x0000008006577824 */ /* 0x020fe200078e0257 */
[----:B------:R-:W-:Y:S01]  /*02e0*/  SHF.R.U32.HI R6, RZ, 0x5, R0 ;  /* 0x00000005ff067819 */ /* 0x000fe20000011600 */
[----:B------:R-:W-:Y:S01]  /*02f0*/  IMAD.IADD R5, R4, 0x1, R85 ;  /* 0x0000000104057824 */ /* 0x000fe200078e0255 */
[----:B------:R-:W-:Y:S01]  /*0300*/  SHF.R.U32.HI R16, RZ, 0x5, R13 ;  /* 0x00000005ff107819 */ /* 0x000fe2000001160d */
[----:B------:R-:W-:Y:S01]  /*0310*/  USHF.R.S32.HI UR6, URZ, 0x5, UR6 ;  /* 0x00000005ff067899 */ /* 0x000fe20008011406 */
[----:B------:R-:W-:Y:S01]  /*0320*/  SHF.R.U32.HI R18, RZ, 0x5, R15 ;  /* 0x00000005ff127819 */ /* 0x000fe2000001160f */
[C---:B------:R-:W-:Y:S01]  /*0330*/  VIADD R83, R3.reuse, UR4 ;  /* 0x0000000403537c36 */ /* 0x040fe20008000000 */
[----:B------:R-:W-:Y:S01]  /*0340*/  SHF.R.U32.HI R20, RZ, 0x5, R17 ;  /* 0x00000005ff147819 */ /* 0x000fe20000011611 */
[----:B------:R-:W-:Y:S01]  /*0350*/  IMAD R85, R3, 0x50, R85 ;  /* 0x0000005003557824 */ /* 0x000fe200078e0255 */
        /* <DEDUP_REMOVED lines=15> */
[--C-:B------:R-:W-:Y:S01]  /*0450*/  IMAD R67, R20, 0x50, R5.reuse ;  /* 0x0000005014437824 */ /* 0x100fe200078e0205 */
[----:B------:R-:W-:Y:S01]  /*0460*/  LOP3.LUT R82, R6, UR4, RZ, 0xfc, !PT ;  /* 0x0000000406527c12 */ /* 0x000fe2000f8efcff */
[--C-:B------:R-:W-:Y:S01]  /*0470*/  IMAD R65, R22, 0x50, R5.reuse ;  /* 0x0000005016417824 */ /* 0x100fe200078e0205 */
[----:B------:R-:W-:Y:S01]  /*0480*/  UISETP.LT.AND UP0, UPT, UR6, 0x1, UPT ;  /* 0x000000010600788c */ /* 0x000fe2000bf01270 */
[--C-:B------:R-:W-:Y:S01]  /*0490*/  IMAD R63, R24, 0x50, R5.reuse ;  /* 0x00000050183f7824 */ /* 0x100fe200078e0205 */
[----:B------:R-:W-:Y:S01]  /*04a0*/  LOP3.LUT R80, R8, UR4, RZ, 0xfc, !PT ;  /* 0x0000000408507c12 */ /* 0x000fe2000f8efcff */
        /* <DEDUP_REMOVED lines=8> */
[----:B------:R-:W-:Y:S01]  /*0530*/  IMAD R4, R34, 0x50, R5 ;  /* 0x0000005022047824 */ /* 0x000fe200078e0205 */
[----:B------:R-:W-:Y:S01]  /*0540*/  LOP3.LUT R70, R18, UR4, RZ, 0xfc, !PT ;  /* 0x0000000412467c12 */ /* 0x000fe2000f8efcff */
[----:B------:R-:W-:Y:S01]  /*0550*/  IMAD.MOV.U32 R2, RZ, RZ, RZ ;  /* 0x000000ffff027224 */ /* 0x000fe200078e00ff */
[----:B------:R-:W-:Y:S01]  /*0560*/  LOP3.LUT R68, R20, UR4, RZ, 0xfc, !PT ;  /* 0x0000000414447c12 */ /* 0x000fe2000f8efcff */
[----:B------:R-:W-:Y:S01]  /*0570*/  VIADD R64, R24, UR4 ;  /* 0x0000000418407c36 */ /* 0x000fe20008000000 */
[----:B------:R-:W-:Y:S01]  /*0580*/  LOP3.LUT R66, R22, UR4, RZ, 0xfc, !PT ;  /* 0x0000000416427c12 */ /* 0x000fe2000f8efcff */
[----:B------:R-:W-:Y:S01]  /*0590*/  VIADD R62, R26, UR4 ;  /* 0x000000041a3e7c36 */ /* 0x000fe20008000000 */
[----:B------:R-:W-:Y:S01]  /*05a0*/  IADD3 R6, PT, PT, R36, UR4, RZ ;  /* 0x0000000424067c10 */ /* 0x000fe2000fffe0ff */
[----:B------:R-:W-:Y:S01]  /*05b0*/  VIADD R60, R28, UR4 ;  /* 0x000000041c3c7c36 */ /* 0x000fe20008000000 */
[----:B------:R-:W-:Y:S01]  /*05c0*/  USEL UR6, UR6, 0x1, !UP0 ;  /* 0x0000000106067887 */ /* 0x000fe2000c000000 */
[----:B------:R-:W-:-:S02]  /*05d0*/  VIADD R58, R30, UR4 ;  /* 0x000000041e3a7c36 */ /* 0x000fc40008000000 */
[----:B------:R-:W-:Y:S02]  /*05e0*/  VIADD R56, R32, UR4 ;  /* 0x0000000420387c36 */ /* 0x000fe40008000000 */
[----:B------:R-:W-:Y:S02]  /*05f0*/  VIADD R3, R34, UR4 ;  /* 0x0000000422037c36 */ /* 0x000fe40008000000 */
[----:B------:R-:W-:Y:S02]  /*0600*/  IMAD R5, R36, 0x50, R5 ;  /* 0x0000005024057824 */ /* 0x000fe400078e0205 */
[----:B----4-:R-:W-:-:S07]  /*0610*/  IMAD R84, R83, UR7, RZ ;  /* 0x0000000753547c24 */ /* 0x010fce000f8e02ff */
.L_x_8:
[----:B0-----:R-:W0:Y:S01]  /*0620*/  LDCU UR4, c[0x0][0x3a8] ;  /* 0x00007500ff0477ac */ /* 0x001e220008000800 */
[----:B------:R-:W-:Y:S02]  /*0630*/  PLOP3.LUT P1, PT, P0, PT, PT, 0x80, 0x8 ;  /* 0x000000000008781c */ /* 0x000fe4000072f070 */
[----:B---3--:R-:W-:Y:S02]  /*0640*/  CS2R R38, SRZ ;  /* 0x0000000000267805 */ /* 0x008fe4000001ff00 */
[----:B------:R-:W-:Y:S02]  /*0650*/  CS2R R36, SRZ ;  /* 0x0000000000247805 */ /* 0x000fe4000001ff00 */
[----:B------:R-:W-:Y:S02]  /*0660*/  CS2R R22, SRZ ;  /* 0x0000000000167805 */ /* 0x000fe4000001ff00 */
[----:B------:R-:W-:Y:S02]  /*0670*/  CS2R R20, SRZ ;  /* 0x0000000000147805 */ /* 0x000fe4000001ff00 */
[----:B--2---:R-:W-:-:S02]  /*0680*/  CS2R R26, SRZ ;  /* 0x00000000001a7805 */ /* 0x004fc4000001ff00 */
[----:B------:R-:W-:Y:S02]  /*0690*/  CS2R R24, SRZ ;  /* 0x0000000000187805 */ /* 0x000fe4000001ff00 */
[----:B------:R-:W-:Y:S02]  /*06a0*/  CS2R R10, SRZ ;  /* 0x00000000000a7805 */ /* 0x000fe4000001ff00 */
[----:B------:R-:W-:Y:S02]  /*06b0*/  CS2R R8, SRZ ;  /* 0x0000000000087805 */ /* 0x000fe4000001ff00 */
[----:B-1----:R-:W-:Y:S02]  /*06c0*/  CS2R R30, SRZ ;  /* 0x00000000001e7805 */ /* 0x002fe4000001ff00 */
[----:B------:R-:W-:Y:S02]  /*06d0*/  CS2R R28, SRZ ;  /* 0x00000000001c7805 */ /* 0x000fe4000001ff00 */
[----:B------:R-:W-:-:S02]  /*06e0*/  CS2R R14, SRZ ;  /* 0x00000000000e7805 */ /* 0x000fc4000001ff00 */
[----:B------:R-:W-:Y:S02]  /*06f0*/  CS2R R12, SRZ ;  /* 0x00000000000c7805 */ /* 0x000fe4000001ff00 */
[----:B------:R-:W-:Y:S02]  /*0700*/  CS2R R18, SRZ ;  /* 0x0000000000127805 */ /* 0x000fe4000001ff00 */
[----:B------:R-:W-:Y:S02]  /*0710*/  CS2R R16, SRZ ;  /* 0x0000000000107805 */ /* 0x000fe4000001ff00 */
[----:B------:R-:W-:Y:S02]  /*0720*/  CS2R R34, SRZ ;  /* 0x0000000000227805 */ /* 0x000fe4000001ff00 */
[----:B------:R-:W-:Y:S01]  /*0730*/  CS2R R32, SRZ ;  /* 0x0000000000207805 */ /* 0x000fe2000001ff00 */
[----:B0-----:R-:W-:-:S09]  /*0740*/  UISETP.GE.AND UP0, UPT, UR4, 0x1, UPT ;  /* 0x000000010400788c */ /* 0x001fd2000bf06270 */
[----:B------:R-:W-:Y:S05]  /*0750*/  BRA.U !UP0, `(.L_x_0) ;  /* 0x0000001108007547 */ /* 0x000fea000b800000 */
[----:B------:R-:W0:Y:S01]  /*0760*/  S2UR UR5, SR_CgaCtaId ;  /* 0x00000000000579c3 */ /* 0x000e220000008800 */
[----:B------:R-:W-:Y:S01]  /*0770*/  IMAD.SHL.U32 R39, R0, 0x2, RZ ;  /* 0x0000000200277824 */ /* 0x000fe200078e00ff */
[----:B------:R-:W-:Y:S01]  /*0780*/  UMOV UR4, 0x400 ;  /* 0x0000040000047882 */ /* 0x000fe20000000000 */
[----:B------:R-:W-:Y:S01]  /*0790*/  IMAD.MOV.U32 R89, RZ, RZ, RZ ;  /* 0x000000ffff597224 */ /* 0x000fe200078e00ff */
[----:B------:R-:W-:Y:S02]  /*07a0*/  UIADD3 UR4, UPT, UPT, UR4, 0x1400, URZ ;  /* 0x0000140004047890 */ /* 0x000fe4000fffe0ff */
[----:B------:R-:W-:-:S05]  /*07b0*/  LOP3.LUT R39, R39, 0x40, RZ, 0xc0, !PT ;  /* 0x0000004027277812 */ /* 0x000fca00078ec0ff */
[----:B------:R-:W-:Y:S02]  /*07c0*/  IMAD.IADD R88, R39, 0x1, R2 ;  /* 0x0000000127587824 */ /* 0x000fe400078e0202 */
[----:B------:R-:W-:Y:S01]  /*07d0*/  IMAD.MOV.U32 R39, RZ, RZ, RZ ;  /* 0x000000ffff277224 */ /* 0x000fe200078e00ff */
[----:B0-----:R-:W-:-:S06]  /*07e0*/  ULEA UR4, UR5, UR4, 0x18 ;  /* 0x0000000405047291 */ /* 0x001fcc000f8ec0ff */
[----:B------:R-:W-:-:S07]  /*07f0*/  LEA R88, R88, UR4, 0x1 ;  /* 0x0000000458587c11 */ /* 0x000fce000f8e08ff */
.L_x_3:
[----:B------:R-:W0:Y:S01]  /*0800*/  LDCU UR5, c[0x0][0x3a8] ;  /* 0x00007500ff0577ac */ /* 0x000e220008000800 */
[----:B------:R-:W-:Y:S01]  /*0810*/  IMAD.SHL.U32 R45, R89, 0x20, RZ ;  /* 0x00000020592d7824 */ /* 0x000fe200078e00ff */
[----:B------:R-:W1:Y:S04]  /*0820*/  LDCU UR4, c[0x0][0x3a0] ;  /* 0x00007400ff0477ac */ /* 0x000e680008000800 */
[----:B------:R-:W-:-:S04]  /*0830*/  LOP3.LUT R47, R45, 0x1f, R0, 0xf8, !PT ;  /* 0x0000001f2d2f7812 */ /* 0x000fc800078ef800 */
[C---:B0-----:R-:W-:Y:S02]  /*0840*/  ISETP.GE.AND P0, PT, R47.reuse, UR5, PT ;  /* 0x000000052f007c0c */ /* 0x041fe4000bf06270 */
[----:B------:R-:W-:Y:S02]  /*0850*/  ISETP.GE.AND P2, PT, R47, UR5, PT ;  /* 0x000000052f007c0c */ /* 0x000fe4000bf46270 */
[----:B-1----:R-:W-:Y:S02]  /*0860*/  ISETP.GE.OR P0, PT, R82, UR4, P0 ;  /* 0x0000000452007c0c */ /* 0x002fe40008706670 */
[----:B------:R-:W-:-:S11]  /*0870*/  ISETP.LT.AND P3, PT, R80, UR4, !P2 ;  /* 0x0000000450007c0c */ /* 0x000fd6000d761270 */
[----:B------:R-:W0:Y:S01]  /*0880*/  @!P0 LDC.64 R40, c[0x0][0x380] ;  /* 0x0000e000ff288b82 */ /* 0x000e220000000a00 */
[----:B------:R-:W-:-:S07]  /*0890*/  @!P0 IMAD R49, R82, UR5, R47 ;  /* 0x0000000552318c24 */ /* 0x000fce000f8e022f */
[----:B------:R-:W1:Y:S01]  /*08a0*/  @P3 LDC.64 R42, c[0x0][0x380] ;  /* 0x0000e000ff2a3b82 */ /* 0x000e620000000a00 */
[----:B0-----:R-:W-:-:S05]  /*08b0*/  @!P0 IMAD.WIDE.U32 R48, R49, 0x2, R40 ;  /* 0x0000000231308825 */ /* 0x001fca00078e0028 */
[----:B------:R0:W2:Y:S01]  /*08c0*/  @!P0 LDG.E.U16.CONSTANT R53, desc[UR8][R48.64] ;  /* 0x0000000830358981 */ /* 0x0000a2000c1e9500 */
[----:B------:R-:W-:Y:S01]  /*08d0*/  @P3 IMAD R41, R80, UR5, R47 ;  /* 0x0000000550293c24 */ /* 0x000fe2000f8e022f */
[----:B------:R-:W-:Y:S02]  /*08e0*/  @!P3 PRMT R91, RZ, 0x7610, R91 ;  /* 0x00007610ff5bb816 */ /* 0x000fe4000000005b */
[----:B------:R-:W-:Y:S01]  /*08f0*/  ISETP.LT.AND P4, PT, R78, UR4, !P2 ;  /* 0x000000044e007c0c */ /* 0x000fe2000d781270 */
[----:B-1----:R-:W-:-:S05]  /*0900*/  @P3 IMAD.WIDE.U32 R42, R41, 0x2, R42 ;  /* 0x00000002292a3825 */ /* 0x002fca00078e002a */
[----:B------:R1:W3:Y:S07]  /*0910*/  @P3 LDG.E.U16.CONSTANT R91, desc[UR8][R42.64] ;  /* 0x000000082a5b3981 */ /* 0x0002ee000c1e9500 */
[----:B------:R-:W4:Y:S01]  /*0920*/  @P4 LDC.64 R40, c[0x0][0x380] ;  /* 0x0000e000ff284b82 */ /* 0x000f220000000a00 */
[----:B------:R-:W-:Y:S01]  /*0930*/  @P4 IMAD R51, R78, UR5, R47 ;  /* 0x000000054e334c24 */ /* 0x000fe2000f8e022f */
[----:B------:R-:W-:-:S03]  /*0940*/  @!P4 PRMT R55, RZ, 0x7610, R55 ;  /* 0x00007610ff37c816 */ /* 0x000fc60000000037 */
[----:B----4-:R-:W-:-:S05]  /*0950*/  @P4 IMAD.WIDE.U32 R40, R51, 0x2, R40 ;  /* 0x0000000233284825 */ /* 0x010fca00078e0028 */
[----:B------:R4:W5:Y:S01]  /*0960*/  @P4 LDG.E.U16.CONSTANT R55, desc[UR8][R40.64] ;  /* 0x0000000828374981 */ /* 0x000962000c1e9500 */
[----:B------:R-:W-:Y:S02]  /*0970*/  ISETP.LT.AND P4, PT, R76, UR4, !P2 ;  /* 0x000000044c007c0c */ /* 0x000fe4000d781270 */
[----:B------:R-:W-:Y:S02]  /*0980*/  ISETP.LT.AND P5, PT, R74, UR4, !P2 ;  /* 0x000000044a007c0c */ /* 0x000fe4000d7a1270 */
[----:B------:R-:W-:-:S09]  /*0990*/  ISETP.LT.AND P3, PT, R72, UR4, !P2 ;  /* 0x0000000448007c0c */ /* 0x000fd2000d761270 */
[----:B0-----:R-:W0:Y:S01]  /*09a0*/  @P4 LDC.64 R48, c[0x0][0x380] ;  /* 0x0000e000ff304b82 */ /* 0x001e220000000a00 */
[----:B-1----:R-:W-:Y:S01]  /*09b0*/  @P4 IMAD R43, R76, UR5, R47 ;  /* 0x000000054c2b4c24 */ /* 0x002fe2000f8e022f */
[----:B------:R-:W-:-:S06]  /*09c0*/  @!P4 PRMT R44, RZ, 0x7610, R44 ;  /* 0x00007610ff2cc816 */ /* 0x000fcc000000002c */
[----:B------:R-:W1:Y:S01]  /*09d0*/  @P5 LDC.64 R92, c[0x0][0x380] ;  /* 0x0000e000ff5c5b82 */ /* 0x000e620000000a00 */
[----:B----4-:R-:W-:Y:S02]  /*09e0*/  @P5 IMAD R41, R74, UR5, R47 ;  /* 0x000000054a295c24 */ /* 0x010fe4000f8e022f */
[----:B0-----:R-:W-:-:S05]  /*09f0*/  @P4 IMAD.WIDE.U32 R48, R43, 0x2, R48 ;  /* 0x000000022b304825 */ /* 0x001fca00078e0030 */
[----:B------:R-:W0:Y:S01]  /*0a00*/  @P3 LDC.64 R42, c[0x0][0x380] ;  /* 0x0000e000ff2a3b82 */ /* 0x000e220000000a00 */
[----:B------:R4:W5:Y:S01]  /*0a10*/  @P4 LDG.E.U16.CONSTANT R44, desc[UR8][R48.64] ;  /* 0x00000008302c4981 */ /* 0x000962000c1e9500 */
[----:B------:R-:W-:Y:S02]  /*0a20*/  ISETP.LT.AND P4, PT, R70, UR4, !P2 ;  /* 0x0000000446007c0c */ /* 0x000fe4000d781270 */
[----:B------:R-:W-:Y:S01]  /*0a30*/  @!P5 PRMT R51, RZ, 0x7610, R51 ;  /* 0x00007610ff33d816 */ /* 0x000fe20000000033 */
[----:B-1----:R-:W-:-:S05]  /*0a40*/  @P5 IMAD.WIDE.U32 R92, R41, 0x2, R92 ;  /* 0x00000002295c5825 */ /* 0x002fca00078e005c */
[----:B------:R1:W5:Y:S01]  /*0a50*/  @P5 LDG.E.U16.CONSTANT R51, desc[UR8][R92.64] ;  /* 0x000000085c335981 */ /* 0x000362000c1e9500 */
[----:B------:R-:W-:Y:S01]  /*0a60*/  ISETP.LT.AND P5, PT, R68, UR4, !P2 ;  /* 0x0000000444007c0c */ /* 0x000fe2000d7a1270 */
[----:B------:R-:W-:Y:S01]  /*0a70*/  @P3 IMAD R46, R72, UR5, R47 ;  /* 0x00000005482e3c24 */ /* 0x000fe2000f8e022f */
[----:B----4-:R-:W-:Y:S02]  /*0a80*/  @!P3 PRMT R49, RZ, 0x7610, R49 ;  /* 0x00007610ff31b816 */ /* 0x010fe40000000031 */
[----:B------:R-:W4:Y:S01]  /*0a90*/  @P4 LDC.64 R40, c[0x0][0x380] ;  /* 0x0000e000ff284b82 */ /* 0x000f220000000a00 */
[----:B0-----:R-:W-:-:S05]  /*0aa0*/  @P3 IMAD.WIDE.U32 R42, R46, 0x2, R42 ;  /* 0x000000022e2a3825 */ /* 0x001fca00078e002a */
[----:B------:R0:W5:Y:S01]  /*0ab0*/  @P3 LDG.E.U16.CONSTANT R49, desc[UR8][R42.64] ;  /* 0x000000082a313981 */ /* 0x000162000c1e9500 */
[----:B------:R-:W-:Y:S01]  /*0ac0*/  ISETP.LT.AND P3, PT, R66, UR4, !P2 ;  /* 0x0000000442007c0c */ /* 0x000fe2000d761270 */
[----:B------:R-:W-:Y:S01]  /*0ad0*/  @P4 IMAD R46, R70, UR5, R47 ;  /* 0x00000005462e4c24 */ /* 0x000fe2000f8e022f */
[----:B-1----:R-:W-:Y:S01]  /*0ae0*/  @!P4 PRMT R92, RZ, 0x7610, R92 ;  /* 0x00007610ff5cc816 */ /* 0x002fe2000000005c */
[----:B0-----:R-:W0:Y:S02]  /*0af0*/  @P5 LDC.64 R42, c[0x0][0x380] ;  /* 0x0000e000ff2a5b82 */ /* 0x001e240000000a00 */
[----:B----4-:R-:W-:-:S05]  /*0b00*/  @P4 IMAD.WIDE.U32 R40, R46, 0x2, R40 ;  /* 0x000000022e284825 */ /* 0x010fca00078e0028 */
[----:B------:R1:W4:Y:S01]  /*0b10*/  @P4 LDG.E.U16.CONSTANT R92, desc[UR8][R40.64] ;  /* 0x00000008285c4981 */ /* 0x000322000c1e9500 */
[----:B------:R-:W-:Y:S01]  /*0b20*/  ISETP.LT.AND P4, PT, R64, UR4, !P2 ;  /* 0x0000000440007c0c */ /* 0x000fe2000d781270 */
[----:B------:R-:W-:Y:S01]  /*0b30*/  @P5 IMAD R93, R68, UR5, R47 ;  /* 0x00000005445d5c24 */ /* 0x000fe2000f8e022f */
[----:B------:R-:W-:Y:S01]  /*0b40*/  @!P5 PRMT R90, RZ, 0x7610, R90 ;  /* 0x00007610ff5ad816 */ /* 0x000fe2000000005a */
[----:B-1----:R-:W1:Y:S02]  /*0b50*/  @P3 LDC.64 R40, c[0x0][0x380] ;  /* 0x0000e000ff283b82 */ /* 0x002e640000000a00 */
[----:B0-----:R-:W-:-:S05]  /*0b60*/  @P5 IMAD.WIDE.U32 R42, R93, 0x2, R42 ;  /* 0x000000025d2a5825 */ /* 0x001fca00078e002a */
[----:B------:R0:W4:Y:S01]  /*0b70*/  @P5 LDG.E.U16.CONSTANT R90, desc[UR8][R42.64] ;  /* 0x000000082a5a5981 */ /* 0x000122000c1e9500 */
[----:B------:R-:W-:Y:S01]  /*0b80*/  ISETP.LT.AND P5, PT, R62, UR4, !P2 ;  /* 0x000000043e007c0c */ /* 0x000fe2000d7a1270 */
[----:B------:R-:W-:Y:S01]  /*0b90*/  @P3 IMAD R93, R66, UR5, R47 ;  /* 0x00000005425d3c24 */ /* 0x000fe2000f8e022f */
[----:B------:R-:W-:Y:S01]  /*0ba0*/  @!P3 PRMT R54, RZ, 0x7610, R54 ;  /* 0x00007610ff36b816 */ /* 0x000fe20000000036 */
[----:B0-----:R-:W0:Y:S02]  /*0bb0*/  @P4 LDC.64 R42, c[0x0][0x380] ;  /* 0x0000e000ff2a4b82 */ /* 0x001e240000000a00 */
[----:B-1----:R-:W-:-:S05]  /*0bc0*/  @P3 IMAD.WIDE.U32 R40, R93, 0x2, R40 ;  /* 0x000000025d283825 */ /* 0x002fca00078e0028 */
        /* <DEDUP_REMOVED lines=13> */
[----:B------:R-:W-:Y:S01]  /*0ca0*/  @P3 IMAD R93, R60, UR5, R47 ;  /* 0x000000053c5d3c24 */ /* 0x000fe2000f8e022f */
[----:B------:R-:W-:Y:S01]  /*0cb0*/  @!P3 PRMT R48, RZ, 0x7610, R48 ;  /* 0x00007610ff30b816 */ /* 0x000fe20000000030 */
[----:B-1----:R-:W1:Y:S02]  /*0cc0*/  @P4 LDC.64 R40, c[0x0][0x380] ;  /* 0x0000e000ff284b82 */ /* 0x002e640000000a00 */
[----:B0-----:R-:W-:-:S05]  /*0cd0*/  @P3 IMAD.WIDE.U32 R42, R93, 0x2, R42 ;  /* 0x000000025d2a3825 */ /* 0x001fca00078e002a */
[----:B------:R-:W4:Y:S01]  /*0ce0*/  @P3 LDG.E.U16.CONSTANT R48, desc[UR8][R42.64] ;  /* 0x000000082a303981 */ /* 0x000f22000c1e9500 */
[----:B------:R-:W-:Y:S01]  /*0cf0*/  ISETP.LT.AND P3, PT, R3, UR4, !P2 ;  /* 0x0000000403007c0c */ /* 0x000fe2000d761270 */
[----:B------:R-:W-:Y:S01]  /*0d00*/  @P4 IMAD R93, R58, UR5, R47 ;  /* 0x000000053a5d4c24 */ /* 0x000fe2000f8e022f */
[----:B------:R-:W-:-:S03]  /*0d10*/  @!P4 PRMT R46, RZ, 0x7610, R46 ;  /* 0x00007610ff2ec816 */ /* 0x000fc6000000002e */
[----:B-1----:R-:W-:-:S05]  /*0d20*/  @P4 IMAD.WIDE.U32 R40, R93, 0x2, R40 ;  /* 0x000000025d284825 */ /* 0x002fca00078e0028 */
[----:B------:R0:W4:Y:S03]  /*0d30*/  @P4 LDG.E.U16.CONSTANT R46, desc[UR8][R40.64] ;  /* 0x00000008282e4981 */ /* 0x000126000c1e9500 */
[----:B0-----:R-:W0:Y:S01]  /*0d40*/  @P3 LDC.64 R40, c[0x0][0x380] ;  /* 0x0000e000ff283b82 */ /* 0x001e220000000a00 */
[----:B------:R-:W-:Y:S02]  /*0d50*/  @P0 PRMT R53, RZ, 0x7610, R53 ;  /* 0x00007610ff350816 */ /* 0x000fe40000000035 */
[----:B------:R-:W-:-:S03]  /*0d60*/  ISETP.LT.AND P0, PT, R56, UR4, !P2 ;  /* 0x0000000438007c0c */ /* 0x000fc6000d701270 */
[----:B--2---:R1:W-:Y:S10]  /*0d70*/  STS.U16 [R81], R53 ;  /* 0x0000003551007388 */ /* 0x0043f40000000400 */
[----:B------:R-:W2:Y:S01]  /*0d80*/  @P0 LDC.64 R42, c[0x0][0x380] ;  /* 0x0000e000ff2a0b82 */ /* 0x000ea20000000a00 */
[----:B------:R-:W-:Y:S01]  /*0d90*/  ISETP.LT.AND P2, PT, R6, UR4, !P2 ;  /* 0x0000000406007c0c */ /* 0x000fe2000d741270 */
[----:B------:R-:W-:Y:S01]  /*0da0*/  @P0 IMAD R93, R56, UR5, R47 ;  /* 0x00000005385d0c24 */ /* 0x000fe2000f8e022f */
[----:B-1----:R-:W-:Y:S01]  /*0db0*/  @!P0 PRMT R53, RZ, 0x7610, R53 ;  /* 0x00007610ff358816 */ /* 0x002fe20000000035 */
[----:B---3--:R1:W-:Y:S01]  /*0dc0*/  STS.U16 [R79], R91 ;  /* 0x0000005b4f007388 */ /* 0x0083e20000000400 */
[----:B------:R-:W3:Y:S01]  /*0dd0*/  LDCU UR4, c[0x0][0x3a4] ;  /* 0x00007480ff0477ac */ /* 0x000ee20008000800 */
[----:B--2---:R-:W-:-:S04]  /*0de0*/  @P0 IMAD.WIDE.U32 R42, R93, 0x2, R42 ;  /* 0x000000025d2a0825 */ /* 0x004fc800078e002a */
[----:B------:R-:W-:Y:S01]  /*0df0*/  @P3 IMAD R93, R3, UR5, R47 ;  /* 0x00000005035d3c24 */ /* 0x000fe2000f8e022f */
[----:B------:R0:W2:Y:S03]  /*0e00*/  @P0 LDG.E.U16.CONSTANT R53, desc[UR8][R42.64] ;  /* 0x000000082a350981 */ /* 0x0000a6000c1e9500 */
[----:B0-----:R-:W-:Y:S02]  /*0e10*/  @P3 IMAD.WIDE.U32 R42, R93, 0x2, R40 ;  /* 0x000000025d2a3825 */ /* 0x001fe400078e0028 */
[----:B------:R-:W0:Y:S02]  /*0e20*/  @P2 LDC.64 R40, c[0x0][0x380] ;  /* 0x0000e000ff282b82 */ /* 0x000e240000000a00 */
[----:B------:R-:W-:Y:S01]  /*0e30*/  @P2 IMAD R47, R6, UR5, R47 ;  /* 0x00000005062f2c24 */ /* 0x000fe2000f8e022f */
[----:B-1----:R-:W-:-:S06]  /*0e40*/  @!P3 PRMT R91, RZ, 0x7610, R91 ;  /* 0x00007610ff5bb816 */ /* 0x002fcc000000005b */
[----:B------:R-:W2:Y:S01]  /*0e50*/  @P3 LDG.E.U16.CONSTANT R91, desc[UR8][R42.64] ;  /* 0x000000082a5b3981 */ /* 0x000ea2000c1e9500 */
[----:B0-----:R-:W-:Y:S01]  /*0e60*/  @P2 IMAD.WIDE.U32 R40, R47, 0x2, R40 ;  /* 0x000000022f282825 */ /* 0x001fe200078e0028 */
[----:B------:R-:W-:-:S06]  /*0e70*/  @!P2 PRMT R47, RZ, 0x7610, R47 ;  /* 0x00007610ff2fa816 */ /* 0x000fcc000000002f */
[----:B------:R-:W2:Y:S04]  /*0e80*/  @P2 LDG.E.U16.CONSTANT R47, desc[UR8][R40.64] ;  /* 0x00000008282f2981 */ /* 0x000ea8000c1e9500 */
[----:B-----5:R0:W-:Y:S04]  /*0e90*/  STS.U16 [R77], R55 ;  /* 0x000000374d007388 */ /* 0x0201e80000000400 */
[----:B------:R1:W-:Y:S04]  /*0ea0*/  STS.U16 [R75], R44 ;  /* 0x0000002c4b007388 */ /* 0x0003e80000000400 */
[----:B------:R1:W-:Y:S04]  /*0eb0*/  STS.U16 [R73], R51 ;  /* 0x0000003349007388 */ /* 0x0003e80000000400 */
[----:B------:R1:W-:Y:S04]  /*0ec0*/  STS.U16 [R71], R49 ;  /* 0x0000003147007388 */ /* 0x0003e80000000400 */
[----:B----4-:R1:W-:Y:S04]  /*0ed0*/  STS.U16 [R69], R92 ;  /* 0x0000005c45007388 */ /* 0x0103e80000000400 */
[----:B------:R1:W-:Y:S04]  /*0ee0*/  STS.U16 [R67], R90 ;  /* 0x0000005a43007388 */ /* 0x0003e80000000400 */
[----:B------:R1:W-:Y:S04]  /*0ef0*/  STS.U16 [R65], R54 ;  /* 0x0000003641007388 */ /* 0x0003e80000000400 */
[----:B------:R1:W-:Y:S04]  /*0f00*/  STS.U16 [R63], R52 ;  /* 0x000000343f007388 */ /* 0x0003e80000000400 */
[----:B------:R1:W-:Y:S04]  /*0f10*/  STS.U16 [R61], R50 ;  /* 0x000000323d007388 */ /* 0x0003e80000000400 */
[----:B------:R1:W-:Y:S04]  /*0f20*/  STS.U16 [R59], R48 ;  /* 0x000000303b007388 */ /* 0x0003e80000000400 */
[----:B------:R1:W-:Y:S01]  /*0f30*/  STS.U16 [R57], R46 ;  /* 0x0000002e39007388 */ /* 0x0003e20000000400 */
[----:B------:R-:W-:Y:S01]  /*0f40*/  BSSY.RECONVERGENT B0, `(.L_x_1) ;  /* 0x000004c000007945 */ /* 0x000fe20003800200 */
[----:B---3--:R-:W-:Y:S01]  /*0f50*/  ISETP.GE.AND P2, PT, R87, UR4, PT ;  /* 0x0000000457007c0c */ /* 0x008fe2000bf46270 */
[----:B0-----:R-:W-:Y:S01]  /*0f60*/  IMAD.MOV.U32 R55, RZ, RZ, RZ ;  /* 0x000000ffff377224 */ /* 0x001fe200078e00ff */
[----:B--2---:R1:W-:Y:S04]  /*0f70*/  STS.U16 [R7], R53 ;  /* 0x0000003507007388 */ /* 0x0043e80000000400 */
[----:B------:R1:W-:Y:S04]  /*0f80*/  STS.U16 [R4], R91 ;  /* 0x0000005b04007388 */ /* 0x0003e80000000400 */
[----:B------:R1:W-:Y:S03]  /*0f90*/  STS.U16 [R5], R47 ;  /* 0x0000002f05007388 */ /* 0x0003e60000000400 */
.L_x_2:
[----:B-1----:R-:W-:Y:S02]  /*0fa0*/  LEA.HI R44, R0, R55, RZ, 0x19 ;  /* 0x00000037002c7211 */ /* 0x002fe400078fc8ff */
[----:B------:R-:W-:-:S03]  /*0fb0*/  ISETP.GE.AND P0, PT, R87, UR11, PT ;  /* 0x0000000b57007c0c */ /* 0x000fc6000bf06270 */
[----:B------:R-:W-:-:S04]  /*0fc0*/  IMAD.IADD R92, R45, 0x1, R44 ;  /* 0x000000012d5c7824 */ /* 0x000fc800078e022c */
[C---:B------:R-:W-:Y:S01]  /*0fd0*/  VIADD R40, R92.reuse, 0x1 ;  /* 0x000000015c287836 */ /* 0x040fe20000000000 */
[C---:B------:R-:W-:Y:S01]  /*0fe0*/  IADD3 R48, PT, PT, R92.reuse, 0x2, RZ ;  /* 0x000000025c307810 */ /* 0x040fe20007ffe0ff */
[----:B------:R-:W-:-:S03]  /*0ff0*/  VIADD R50, R92, 0x3 ;  /* 0x000000035c327836 */ /* 0x000fc60000000000 */
[----:B------:R-:W-:Y:S02]  /*1000*/  ISETP.LT.AND P3, PT, R40, UR10, !P0 ;  /* 0x0000000a28007c0c */ /* 0x000fe4000c761270 */
[----:B------:R-:W-:Y:S02]  /*1010*/  ISETP.LT.AND P4, PT, R48, UR10, !P0 ;  /* 0x0000000a30007c0c */ /* 0x000fe4000c781270 */
[----:B------:R-:W-:-:S09]  /*1020*/  ISETP.LT.AND P5, PT, R50, UR10, !P0 ;  /* 0x0000000a32007c0c */ /* 0x000fd2000c7a1270 */
[----:B------:R-:W0:Y:S01]  /*1030*/  @P3 LDC.64 R46, c[0x0][0x388] ;  /* 0x0000e200ff2e3b82 */ /* 0x000e220000000a00 */
[----:B------:R-:W-:-:S07]  /*1040*/  @P3 IMAD R41, R40, UR11, R87 ;  /* 0x0000000b28293c24 */ /* 0x000fce000f8e0257 */
[----:B------:R-:W1:Y:S01]  /*1050*/  @P4 LDC.64 R42, c[0x0][0x388] ;  /* 0x0000e200ff2a4b82 */ /* 0x000e620000000a00 */
[----:B0-----:R-:W-:-:S07]  /*1060*/  @P3 IMAD.WIDE R46, R41, 0x2, R46 ;  /* 0x00000002292e3825 */ /* 0x001fce00078e022e */
[----:B------:R-:W0:Y:S01]  /*1070*/  @P5 LDC.64 R40, c[0x0][0x388] ;  /* 0x0000e200ff285b82 */ /* 0x000e220000000a00 */
[----:B------:R-:W2:Y:S01]  /*1080*/  @P3 LDG.E.U16.CONSTANT R47, desc[UR8][R46.64] ;  /* 0x000000082e2f3981 */ /* 0x000ea2000c1e9500 */
[--C-:B------:R-:W-:Y:S02]  /*1090*/  @P4 IMAD R49, R48, UR11, R87.reuse ;  /* 0x0000000b30314c24 */ /* 0x100fe4000f8e0257 */
[----:B------:R-:W-:Y:S02]  /*10a0*/  @P5 IMAD R51, R50, UR11, R87 ;  /* 0x0000000b32335c24 */ /* 0x000fe4000f8e0257 */
[----:B-1----:R-:W-:-:S06]  /*10b0*/  @P4 IMAD.WIDE R42, R49, 0x2, R42 ;  /* 0x00000002312a4825 */ /* 0x002fcc00078e022a */
[----:B------:R-:W3:Y:S01]  /*10c0*/  @P4 LDG.E.U16.CONSTANT R43, desc[UR8][R42.64] ;  /* 0x000000082a2b4981 */ /* 0x000ee2000c1e9500 */
[----:B0-----:R-:W-:-:S05]  /*10d0*/  @P5 IMAD.WIDE R40, R51, 0x2, R40 ;  /* 0x0000000233285825 */ /* 0x001fca00078e0228 */
[----:B------:R-:W4:Y:S01]  /*10e0*/  @P5 LDG.E.U16.CONSTANT R53, desc[UR8][R40.64] ;  /* 0x0000000828355981 */ /* 0x000f22000c1e9500 */
[----:B------:R-:W-:Y:S02]  /*10f0*/  VIADD R91, R92, 0x4 ;  /* 0x000000045c5b7836 */ /* 0x000fe40000000000 */
[----:B------:R-:W-:-:S03]  /*1100*/  IMAD R44, R44, 0x110, R86 ;  /* 0x000001102c2c7824 */ /* 0x000fc600078e0256 */
[----:B------:R-:W-:Y:S02]  /*1110*/  ISETP.LT.AND P6, PT, R91, UR10, !P0 ;  /* 0x0000000a5b007c0c */ /* 0x000fe4000c7c1270 */
[----:B------:R-:W-:Y:S01]  /*1120*/  @!P3 STS.U16 [R44+0x110], RZ ;  /* 0x000110ff2c00b388 */ /* 0x000fe20000000400 */
[C---:B------:R-:W-:Y:S02]  /*1130*/  VIADD R54, R92.reuse, 0x5 ;  /* 0x000000055c367836 */ /* 0x040fe40000000000 */
[----:B------:R-:W-:-:S08]  /*1140*/  VIADD R90, R92, 0x6 ;  /* 0x000000065c5a7836 */ /* 0x000fd00000000000 */
[----:B------:R-:W0:Y:S01]  /*1150*/  @P6 LDC.64 R48, c[0x0][0x388] ;  /* 0x0000e200ff306b82 */ /* 0x000e220000000a00 */
[----:B------:R-:W-:Y:S01]  /*1160*/  @!P5 STS.U16 [R44+0x330], RZ ;  /* 0x000330ff2c00d388 */ /* 0x000fe20000000400 */
[----:B------:R-:W-:-:S03]  /*1170*/  VIADD R52, R92, 0x7 ;  /* 0x000000075c347836 */ /* 0x000fc60000000000 */
[----:B------:R-:W-:Y:S04]  /*1180*/  @!P4 STS.U16 [R44+0x220], RZ ;  /* 0x000220ff2c00c388 */ /* 0x000fe80000000400 */
[----:B--2---:R1:W-:Y:S01]  /*1190*/  @P3 STS.U16 [R44+0x110], R47 ;  /* 0x0001102f2c003388 */ /* 0x0043e20000000400 */
[----:B------:R-:W-:-:S13]  /*11a0*/  ISETP.GE.OR P3, PT, R92, UR10, P2 ;  /* 0x0000000a5c007c0c */ /* 0x000fda0009766670 */
[----:B------:R-:W2:Y:S01]  /*11b0*/  @!P3 LDC.64 R50, c[0x0][0x388] ;  /* 0x0000e200ff32bb82 */ /* 0x000ea20000000a00 */
[----:B---3--:R3:W-:Y:S01]  /*11c0*/  @P4 STS.U16 [R44+0x220], R43 ;  /* 0x0002202b2c004388 */ /* 0x0087e20000000400 */
[----:B------:R-:W-:Y:S01]  /*11d0*/  ISETP.LT.AND P4, PT, R90, UR10, !P0 ;  /* 0x0000000a5a007c0c */ /* 0x000fe2000c781270 */
[--C-:B-1----:R-:W-:Y:S02]  /*11e0*/  @P6 IMAD R47, R91, UR11, R87.reuse ;  /* 0x0000000b5b2f6c24 */ /* 0x102fe4000f8e0257 */
[----:B----4-:R1:W-:Y:S01]  /*11f0*/  @P5 STS.U16 [R44+0x330], R53 ;  /* 0x000330352c005388 */ /* 0x0103e20000000400 */
[----:B------:R-:W-:Y:S02]  /*1200*/  ISETP.LT.AND P5, PT, R54, UR10, !P0 ;  /* 0x0000000a36007c0c */ /* 0x000fe4000c7a1270 */
[----:B------:R-:W-:Y:S01]  /*1210*/  ISETP.LT.AND P0, PT, R52, UR10, !P0 ;  /* 0x0000000a34007c0c */ /* 0x000fe2000c701270 */
[----:B------:R-:W-:-:S06]  /*1220*/  @!P3 IMAD R41, R92, UR11, R87 ;  /* 0x0000000b5c29bc24 */ /* 0x000fcc000f8e0257 */
[----:B---3--:R-:W3:Y:S01]  /*1230*/  @P4 LDC.64 R42, c[0x0][0x388] ;  /* 0x0000e200ff2a4b82 */ /* 0x008ee20000000a00 */
[----:B0-----:R-:W-:-:S04]  /*1240*/  @P6 IMAD.WIDE R48, R47, 0x2, R48 ;  /* 0x000000022f306825 */ /* 0x001fc800078e0230 */
[----:B------:R-:W-:Y:S02]  /*1250*/  @P4 IMAD R91, R90, UR11, R87 ;  /* 0x0000000b5a5b4c24 */ /* 0x000fe4000f8e0257 */
[----:B------:R-:W4:Y:S01]  /*1260*/  @P6 LDG.E.U16.CONSTANT R49, desc[UR8][R48.64] ;  /* 0x0000000830316981 */ /* 0x000f22000c1e9500 */
[----:B------:R-:W0:Y:S01]  /*1270*/  @P5 LDC.64 R46, c[0x0][0x388] ;  /* 0x0000e200ff2e5b82 */ /* 0x000e220000000a00 */
[----:B--2---:R-:W-:-:S04]  /*1280*/  @!P3 IMAD.WIDE R50, R41, 0x2, R50 ;  /* 0x000000022932b825 */ /* 0x004fc800078e0232 */
[----:B-1----:R-:W-:Y:S02]  /*1290*/  @P5 IMAD R53, R54, UR11, R87 ;  /* 0x0000000b36355c24 */ /* 0x002fe4000f8e0257 */
[----:B------:R-:W2:Y:S01]  /*12a0*/  @!P3 LDG.E.U16.CONSTANT R51, desc[UR8][R50.64] ;  /* 0x000000083233b981 */ /* 0x000ea2000c1e9500 */
[----:B------:R-:W1:Y:S01]  /*12b0*/  @P0 LDC.64 R40, c[0x0][0x388] ;  /* 0x0000e200ff280b82 */ /* 0x000e620000000a00 */
[----:B---3--:R-:W-:-:S06]  /*12c0*/  @P4 IMAD.WIDE R42, R91, 0x2, R42 ;  /* 0x000000025b2a4825 */ /* 0x008fcc00078e022a */
[----:B------:R-:W3:Y:S01]  /*12d0*/  @P4 LDG.E.U16.CONSTANT R43, desc[UR8][R42.64] ;  /* 0x000000082a2b4981 */ /* 0x000ee2000c1e9500 */
[----:B0-----:R-:W-:-:S04]  /*12e0*/  @P5 IMAD.WIDE R46, R53, 0x2, R46 ;  /* 0x00000002352e5825 */ /* 0x001fc800078e022e */
[----:B------:R-:W-:Y:S02]  /*12f0*/  @P0 IMAD R53, R52, UR11, R87 ;  /* 0x0000000b34350c24 */ /* 0x000fe4000f8e0257 */
[----:B------:R-:W5:Y:S02]  /*1300*/  @P5 LDG.E.U16.CONSTANT R47, desc[UR8][R46.64] ;  /* 0x000000082e2f5981 */ /* 0x000f64000c1e9500 */
[----:B-1----:R-:W-:-:S06]  /*1310*/  @P0 IMAD.WIDE R40, R53, 0x2, R40 ;  /* 0x0000000235280825 */ /* 0x002fcc00078e0228 */
[----:B------:R-:W5:Y:S01]  /*1320*/  @P0 LDG.E.U16.CONSTANT R41, desc[UR8][R40.64] ;  /* 0x0000000828290981 */ /* 0x000f62000c1e9500 */
[----:B------:R-:W-:-:S03]  /*1330*/  VIADD R55, R55, 0x8 ;  /* 0x0000000837377836 */ /* 0x000fc60000000000 */
[----:B------:R0:W-:Y:S04]  /*1340*/  @!P6 STS.U16 [R44+0x440], RZ ;  /* 0x000440ff2c00e388 */ /* 0x0001e80000000400 */
[----:B------:R0:W-:Y:S04]  /*1350*/  @!P5 STS.U16 [R44+0x550], RZ ;  /* 0x000550ff2c00d388 */ /* 0x0001e80000000400 */
[----:B------:R0:W-:Y:S04]  /*1360*/  @!P4 STS.U16 [R44+0x660], RZ ;  /* 0x000660ff2c00c388 */ /* 0x0001e80000000400 */
[----:B------:R0:W-:Y:S04]  /*1370*/  @!P0 STS.U16 [R44+0x770], RZ ;  /* 0x000770ff2c008388 */ /* 0x0001e80000000400 */
[----:B----4-:R0:W-:Y:S04]  /*1380*/  @P6 STS.U16 [R44+0x440], R49 ;  /* 0x000440312c006388 */ /* 0x0101e80000000400 */
[----:B--2---:R0:W-:Y:S04]  /*1390*/  @!P3 STS.U16 [R44], R51 ;  /* 0x000000332c00b388 */ /* 0x0041e80000000400 */
[----:B------:R0:W-:Y:S04]  /*13a0*/  @P3 STS.U16 [R44], RZ ;  /* 0x000000ff2c003388 */ /* 0x0001e80000000400 */
[----:B---3--:R0:W-:Y:S04]  /*13b0*/  @P4 STS.U16 [R44+0x660], R43 ;  /* 0x0006602b2c004388 */ /* 0x0081e80000000400 */
[----:B-----5:R0:W-:Y:S04]  /*13c0*/  @P5 STS.U16 [R44+0x550], R47 ;  /* 0x0005502f2c005388 */ /* 0x0201e80000000400 */
[----:B------:R0:W-:Y:S01]  /*13d0*/  @P0 STS.U16 [R44+0x770], R41 ;  /* 0x000770292c000388 */ /* 0x0001e20000000400 */
[----:B------:R-:W-:-:S13]  /*13e0*/  ISETP.NE.AND P0, PT, R55, 0x20, PT ;  /* 0x000000203700780c */ /* 0x000fda0003f05270 */
[----:B0-----:R-:W-:Y:S05]  /*13f0*/  @P0 BRA `(.L_x_2) ;  /* 0xfffffff800e80947 */ /* 0x001fea000383ffff */
[----:B------:R-:W-:Y:S05]  /*1400*/  BSYNC.RECONVERGENT B0 ;  /* 0x0000000000007941 */ /* 0x000fea0003800200 */
.L_x_1:
[----:B------:R-:W0:Y:S01]  /*1410*/  S2R R42, SR_LANEID ;  /* 0x00000000002a7919 */ /* 0x000e220000000000 */
[----:B------:R-:W-:Y:S05]  /*1420*/  WARPSYNC.ALL ;  /* 0x0000000000007948 */ /* 0x000fea0003800000 */
[----:B------:R-:W-:Y:S01]  /*1430*/  BAR.SYNC.DEFER_BLOCKING 0x0 ;  /* 0x0000000000007b1d */ /* 0x000fe20000010000 */
[----:B------:R-:W-:Y:S02]  /*1440*/  VIADD R48, R88, 0x20 ;  /* 0x0000002058307836 */ /* 0x000fe40000000000 */
[----:B------:R-:W-:-:S05]  /*1450*/  VIADD R89, R89, 0x1 ;  /* 0x0000000159597836 */ /* 0x000fca0000000000 */
[----:B------:R-:W-:Y:S02]  /*1460*/  ISETP.NE.AND P0, PT, R89, UR6, PT ;  /* 0x0000000659007c0c */ /* 0x000fe4000bf05270 */
[--C-:B0-----:R-:W-:Y:S02]  /*1470*/  SHF.R.U32.HI R40, RZ, 0x3, R42.reuse ;  /* 0x00000003ff287819 */ /* 0x101fe4000001162a */
[----:B------:R-:W-:Y:S02]  /*1480*/  LOP3.LUT R41, R42, 0x7, RZ, 0xc0, !PT ;  /* 0x000000072a297812 */ /* 0x000fe400078ec0ff */
[----:B------:R-:W-:Y:S01]  /*1490*/  SHF.R.U32.HI R42, RZ, 0x4, R42 ;  /* 0x00000004ff2a7819 */ /* 0x000fe2000001162a */
[----:B------:R-:W-:-:S03]  /*14a0*/  IMAD.SHL.U32 R40, R40, 0x8, RZ ;  /* 0x0000000828287824 */ /* 0x000fc600078e00ff */
[----:B------:R-:W-:Y:S02]  /*14b0*/  SHF.L.U32 R42, R42, 0x3, RZ ;  /* 0x000000032a2a7819 */ /* 0x000fe400000006ff */
[----:B------:R-:W-:-:S05]  /*14c0*/  LOP3.LUT R41, R40, 0x8, R41, 0xe2, !PT ;  /* 0x0000000828297812 */ /* 0x000fca00078ee229 */
[C-C-:B------:R-:W-:Y:S02]  /*14d0*/  IMAD R90, R41.reuse, 0x28, R42.reuse ;  /* 0x00000028295a7824 */ /* 0x140fe400078e022a */
[----:B------:R-:W-:Y:S02]  /*14e0*/  IMAD R91, R41, 0x88, R42 ;  /* 0x00000088295b7824 */ /* 0x000fe400078e022a */
[----:B------:R-:W-:Y:S02]  /*14f0*/  VIADD R41, R85, 0x500 ;  /* 0x0000050055297836 */ /* 0x000fe40000000000 */
[C---:B------:R-:W-:Y:S02]  /*1500*/  IMAD.U32 R52, R90.reuse, 0x2, R85 ;  /* 0x000000025a347824 */ /* 0x040fe400078e0055 */
[----:B------:R-:W-:Y:S02]  /*1510*/  IMAD.U32 R44, R91, 0x2, R88 ;  /* 0x000000025b2c7824 */ /* 0x000fe400078e0058 */
[----:B------:R-:W-:-:S02]  /*1520*/  IMAD.U32 R41, R90, 0x2, R41 ;  /* 0x000000025a297824 */ /* 0x000fc400078e0029 */
[----:B------:R-:W-:Y:S01]  /*1530*/  IMAD.U32 R49, R91, 0x2, R48 ;  /* 0x000000025b317824 */ /* 0x000fe200078e0030 */
[----:B------:R-:W-:Y:S04]  /*1540*/  LDSM.16.M88.4 R52, [R52] ;  /* 0x000000003434783b */ /* 0x000fe80000000200 */
[----:B------:R-:W0:Y:S04]  /*1550*/  LDSM.16.MT88.4 R44, [R44] ;  /* 0x000000002c2c783b */ /* 0x000e280000004200 */
[----:B------:R-:W1:Y:S04]  /*1560*/  LDSM.16.M88.4 R40, [R41] ;  /* 0x000000002928783b */ /* 0x000e680000000200 */
[----:B------:R-:W2:Y:S01]  /*1570*/  LDSM.16.MT88.4 R48, [R49] ;  /* 0x000000003130783b */ /* 0x000ea20000004200 */
[-C--:B0-----:R-:W-:Y:S08]  /*1580*/  HMMA.16816.F32 R32, R52, R44.reuse, R32 ;  /* 0x0000002c3420723c */ /* 0x081ff00000001820 */
[----:B-1----:R-:W-:Y:S01]  /*1590*/  HMMA.16816.F32 R8, R40, R44, R8 ;  /* 0x0000002c2808723c */ /* 0x002fe20000001808 */
[----:B------:R-:W-:-:S02]  /*15a0*/  VIADD R45, R85, 0x20 ;  /* 0x00000020552d7836 */ /* 0x000fc40000000000 */
[----:B------:R-:W-:-:S05]  /*15b0*/  VIADD R44, R88, 0x1120 ;  /* 0x00001120582c7836 */ /* 0x000fca0000000000 */
[-C--:B--2---:R-:W-:Y:S08]  /*15c0*/  HMMA.16816.F32 R12, R52, R48.reuse, R12 ;  /* 0x00000030340c723c */ /* 0x084ff0000000180c */
[----:B------:R-:W-:Y:S01]  /*15d0*/  HMMA.16816.F32 R20, R40, R48, R20 ;  /* 0x000000302814723c */ /* 0x000fe20000001814 */
[----:B------:R-:W-:-:S05]  /*15e0*/  IADD3 R48, PT, PT, R88, 0x1100, RZ ;  /* 0x0000110058307810 */ /* 0x000fca0007ffe0ff */
[C---:B------:R-:W-:Y:S02]  /*15f0*/  IMAD.U32 R48, R91.reuse, 0x2, R48 ;  /* 0x000000025b307824 */ /* 0x040fe400078e0030 */
[----:B------:R-:W-:Y:S01]  /*1600*/  HMMA.16816.F32 R16, R52, R46, R16 ;  /* 0x0000002e3410723c */ /* 0x000fe20000001810 */
[----:B------:R-:W-:-:S07]  /*1610*/  IMAD.U32 R91, R91, 0x2, R44 ;  /* 0x000000025b5b7824 */ /* 0x000fce00078e002c */
[----:B------:R-:W-:Y:S01]  /*1620*/  HMMA.16816.F32 R28, R52, R50, R28 ;  /* 0x00000032341c723c */ /* 0x000fe2000000181c */
[----:B------:R-:W-:Y:S02]  /*1630*/  IMAD.U32 R52, R90, 0x2, R45 ;  /* 0x000000025a347824 */ /* 0x000fe400078e002d */
[----:B------:R-:W-:-:S04]  /*1640*/  VIADD R45, R85, 0x520 ;  /* 0x00000520552d7836 */ /* 0x000fc80000000000 */
[----:B------:R-:W-:Y:S01]  /*1650*/  IMAD.U32 R44, R90, 0x2, R45 ;  /* 0x000000025a2c7824 */ /* 0x000fe200078e002d */
[C---:B------:R-:W-:Y:S01]  /*1660*/  HMMA.16816.F32 R24, R40.reuse, R46, R24 ;  /* 0x0000002e2818723c */ /* 0x040fe20000001818 */
[----:B------:R-:W-:Y:S04]  /*1670*/  LDSM.16.M88.4 R52, [R52] ;  /* 0x000000003434783b */ /* 0x000fe80000000200 */
[----:B------:R-:W-:Y:S03]  /*1680*/  LDSM.16.M88.4 R44, [R44] ;  /* 0x000000002c2c783b */ /* 0x000fe60000000200 */
[----:B------:R-:W-:Y:S01]  /*1690*/  HMMA.16816.F32 R36, R40, R50, R36 ;  /* 0x000000322824723c */ /* 0x000fe20000001824 */
[----:B------:R-:W0:Y:S04]  /*16a0*/  LDSM.16.MT88.4 R48, [R48] ;  /* 0x000000003030783b */ /* 0x000e280000004200 */
[----:B------:R-:W1:Y:S03]  /*16b0*/  LDSM.16.MT88.4 R40, [R91] ;  /* 0x000000005b28783b */ /* 0x000e660000004200 */
[C---:B0-----:R-:W-:Y:S08]  /*16c0*/  HMMA.16816.F32 R32, R52.reuse, R48, R32 ;  /* 0x000000303420723c */ /* 0x041ff00000001820 */
[C---:B------:R-:W-:Y:S08]  /*16d0*/  HMMA.16816.F32 R16, R52.reuse, R50, R16 ;  /* 0x000000323410723c */ /* 0x040ff00000001810 */
[C---:B-1----:R-:W-:Y:S08]  /*16e0*/  HMMA.16816.F32 R12, R52.reuse, R40, R12 ;  /* 0x00000028340c723c */ /* 0x042ff0000000180c */
[----:B------:R-:W-:Y:S08]  /*16f0*/  HMMA.16816.F32 R28, R52, R42, R28 ;  /* 0x0000002a341c723c */ /* 0x000ff0000000181c */
[C---:B------:R-:W-:Y:S08]  /*1700*/  HMMA.16816.F32 R8, R44.reuse, R48, R8 ;  /* 0x000000302c08723c */ /* 0x040ff00000001808 */
[C---:B------:R-:W-:Y:S08]  /*1710*/  HMMA.16816.F32 R24, R44.reuse, R50, R24 ;  /* 0x000000322c18723c */ /* 0x040ff00000001818 */
[C---:B------:R-:W-:Y:S08]  /*1720*/  HMMA.16816.F32 R20, R44.reuse, R40, R20 ;  /* 0x000000282c14723c */ /* 0x040ff00000001814 */
[----:B------:R-:W-:Y:S01]  /*1730*/  HMMA.16816.F32 R36, R44, R42, R36 ;  /* 0x0000002a2c24723c */ /* 0x000fe20000001824 */
[----:B------:R-:W-:Y:S06]  /*1740*/  BAR.SYNC.DEFER_BLOCKING 0x0 ;  /* 0x0000000000007b1d */ /* 0x000fec0000010000 */
[----:B------:R-:W-:-:S13]  /*1750*/  @P0 BRA `(.L_x_3) ;  /* 0xfffffff000280947 */ /* 0x000fda000383ffff */
.L_x_0:
[----:B------:R-:W0:Y:S01]  /*1760*/  S2R R47, SR_CTAID.X ;  /* 0x00000000002f7919 */ /* 0x000e220000002500 */
[----:B------:R-:W1:Y:S01]  /*1770*/  LDC.64 R40, c[0x0][0x3a0] ;  /* 0x0000e800ff287b82 */ /* 0x000e620000000a00 */
[----:B------:R-:W-:Y:S01]  /*1780*/  SHF.L.U32 R42, R0, 0x1, RZ ;  /* 0x00000001002a7819 */ /* 0x000fe200000006ff */
[----:B------:R-:W-:-:S03]  /*1790*/  VIADD R43, R83, 0x10 ;  /* 0x00000010532b7836 */ /* 0x000fc60000000000 */
[----:B------:R-:W-:-:S05]  /*17a0*/  LOP3.LUT R42, R42, 0x40, RZ, 0xc0, !PT ;  /* 0x000000402a2a7812 */ /* 0x000fca00078ec0ff */
[----:B0-----:R-:W-:-:S04]  /*17b0*/  IMAD R47, R47, 0x80, R42 ;  /* 0x000000802f2f7824 */ /* 0x001fc800078e022a */
[----:B------:R-:W-:-:S04]  /*17c0*/  IMAD.IADD R47, R47, 0x1, R2 ;  /* 0x000000012f2f7824 */ /* 0x000fc800078e0202 */
[C---:B------:R-:W-:Y:S01]  /*17d0*/  VIADD R2, R47.reuse, 0x10 ;  /* 0x000000102f027836 */ /* 0x040fe20000000000 */
[----:B-1----:R-:W-:-:S04]  /*17e0*/  ISETP.GE.AND P0, PT, R47, R41, PT ;  /* 0x000000292f00720c */ /* 0x002fc80003f06270 */
[-C--:B------:R-:W-:Y:S02]  /*17f0*/  ISETP.GE.OR P4, PT, R83, R40.reuse, P0 ;  /* 0x000000285300720c */ /* 0x080fe40000786670 */
[----:B------:R-:W-:Y:S02]  /*1800*/  ISETP.GE.AND P2, PT, R2, R41, PT ;  /* 0x000000290200720c */ /* 0x000fe40003f46270 */
[CC--:B------:R-:W-:Y:S02]  /*1810*/  ISETP.GE.OR P0, PT, R43.reuse, R40.reuse, P0 ;  /* 0x000000282b00720c */ /* 0x0c0fe40000706670 */
[-C--:B------:R-:W-:Y:S02]  /*1820*/  ISETP.GE.OR P3, PT, R43, R40.reuse, P2 ;  /* 0x000000282b00720c */ /* 0x080fe40001766670 */
[----:B------:R-:W-:-:S05]  /*1830*/  ISETP.GE.OR P2, PT, R83, R40, P2 ;  /* 0x000000285300720c */ /* 0x000fca0001746670 */
[----:B------:R-:W-:Y:S08]  /*1840*/  @P4 BRA `(.L_x_4) ;  /* 0x0000000000444947 */ /* 0x000ff00003800000 */
[----:B------:R-:W0:Y:S01]  /*1850*/  S2R R49, SR_LANEID ;  /* 0x0000000000317919 */ /* 0x000e220000000000 */
[----:B------:R-:W1:Y:S01]  /*1860*/  LDC.64 R42, c[0x0][0x390] ;  /* 0x0000e400ff2a7b82 */ /* 0x000e620000000a00 */
[----:B------:R-:W-:Y:S01]  /*1870*/  IMAD.IADD R45, R84, 0x1, R47 ;  /* 0x00000001542d7824 */ /* 0x000fe200078e022f */
[----:B------:R-:W-:Y:S01]  /*1880*/  SHF.R.U32.HI R51, RZ, 0x1, R41 ;  /* 0x00000001ff337819 */ /* 0x000fe20000011629 */
[----:B------:R-:W-:Y:S05]  /*1890*/  WARPSYNC.ALL ;  /* 0x0000000000007948 */ /* 0x000fea0003800000 */
[----:B-1----:R-:W-:-:S04]  /*18a0*/  IMAD.WIDE.U32 R42, R45, 0x4, R42 ;  /* 0x000000042d2a7825 */ /* 0x002fc800078e002a */
[----:B------:R-:W-:Y:S01]  /*18b0*/  IMAD.MOV.U32 R45, RZ, RZ, RZ ;  /* 0x000000ffff2d7224 */ /* 0x000fe200078e00ff */
[----:B0-----:R-:W-:Y:S02]  /*18c0*/  LOP3.LUT R44, R49, 0x3, RZ, 0xc0, !PT ;  /* 0x00000003312c7812 */ /* 0x001fe400078ec0ff */
[----:B------:R-:W-:-:S05]  /*18d0*/  SHF.R.U32.HI R49, RZ, 0x2, R49 ;  /* 0x00000002ff317819 */ /* 0x000fca0000011631 */
[----:B------:R-:W-:-:S03]  /*18e0*/  IMAD.WIDE.U32 R44, R49, R51, R44 ;  /* 0x00000033312c7225 */ /* 0x000fc600078e002c */
[----:B------:R-:W-:-:S04]  /*18f0*/  LEA R42, P4, R44, R42, 0x3 ;  /* 0x0000002a2c2a7211 */ /* 0x000fc800078818ff */
[----:B------:R-:W-:-:S03]  /*1900*/  LEA.HI.X R43, R44, R43, R45, 0x3, P4 ;  /* 0x0000002b2c2b7211 */ /* 0x000fc600020f1c2d */
[----:B------:R-:W-:Y:S02]  /*1910*/  IMAD.WIDE.U32 R44, R51, 0x40, R42 ;  /* 0x00000040332c7825 */ /* 0x000fe400078e002a */
[----:B------:R0:W-:Y:S04]  /*1920*/  STG.E.64 desc[UR8][R42.64], R32 ;  /* 0x000000202a007986 */ /* 0x0001e8000c101b08 */
[----:B------:R0:W-:Y:S04]  /*1930*/  STG.E.64 desc[UR8][R44.64], R34 ;  /* 0x000000222c007986 */ /* 0x0001e8000c101b08 */
[----:B------:R0:W-:Y:S04]  /*1940*/  STG.E.64 desc[UR8][R42.64+0x20], R16 ;  /* 0x000020102a007986 */ /* 0x0001e8000c101b08 */
[----:B------:R0:W-:Y:S02]  /*1950*/  STG.E.64 desc[UR8][R44.64+0x20], R18 ;  /* 0x000020122c007986 */ /* 0x0001e4000c101b08 */
.L_x_4:
[----:B------:R-:W-:Y:S05]  /*1960*/  @P2 BRA `(.L_x_5) ;  /* 0x00000000004c2947 */ /* 0x000fea0003800000 */
[----:B------:R-:W1:Y:S01]  /*1970*/  S2R R2, SR_LANEID ;  /* 0x0000000000027919 */ /* 0x000e620000000000 */
[----:B------:R-:W2:Y:S01]  /*1980*/  LDCU.64 UR4, c[0x0][0x390] ;  /* 0x00007200ff0477ac */ /* 0x000ea20008000a00 */
[----:B0-----:R-:W-:Y:S02]  /*1990*/  IADD3 R33, P2, PT, R84, R47, RZ ;  /* 0x0000002f54217210 */ /* 0x001fe40007f5e0ff */
[----:B------:R-:W-:Y:S02]  /*19a0*/  SHF.R.U32.HI R43, RZ, 0x1, R41 ;  /* 0x00000001ff2b7819 */ /* 0x000fe40000011629 */
[----:B------:R-:W-:Y:S02]  /*19b0*/  MOV R17, RZ ;  /* 0x000000ff00117202 */ /* 0x000fe40000000f00 */
[----:B-1----:R-:W-:Y:S02]  /*19c0*/  LOP3.LUT R16, R2, 0x3, RZ, 0xc0, !PT ;  /* 0x0000000302107812 */ /* 0x002fe400078ec0ff */
[----:B------:R-:W-:Y:S01]  /*19d0*/  SHF.R.U32.HI R35, RZ, 0x2, R2 ;  /* 0x00000002ff237819 */ /* 0x000fe20000011602 */
[----:B------:R-:W-:Y:S01]  /*19e0*/  IMAD.X R2, RZ, RZ, RZ, P2 ;  /* 0x000000ffff027224 */ /* 0x000fe200010e06ff */
[----:B--2---:R-:W-:-:S03]  /*19f0*/  LEA R19, P2, R33, UR4, 0x2 ;  /* 0x0000000421137c11 */ /* 0x004fc6000f8410ff */
[----:B------:R-:W-:Y:S01]  /*1a00*/  IMAD.WIDE.U32 R16, R35, R43, R16 ;  /* 0x0000002b23107225 */ /* 0x000fe200078e0010 */
[----:B------:R-:W-:Y:S01]  /*1a10*/  LEA.HI.X R33, R33, UR5, R2, 0x2, P2 ;  /* 0x0000000521217c11 */ /* 0x000fe200090f1402 */
[----:B------:R-:W-:Y:S05]  /*1a20*/  WARPSYNC.ALL ;  /* 0x0000000000007948 */ /* 0x000fea0003800000 */
[----:B------:R-:W-:-:S04]  /*1a30*/  LEA R18, P2, R16, R19, 0x3 ;  /* 0x0000001310127211 */ /* 0x000fc800078418ff */
[----:B------:R-:W-:-:S03]  /*1a40*/  LEA.HI.X R19, R16, R33, R17, 0x3, P2 ;  /* 0x0000002110137211 */ /* 0x000fc600010f1c11 */
[----:B------:R-:W-:Y:S02]  /*1a50*/  IMAD.WIDE.U32 R16, R43, 0x40, R18 ;  /* 0x000000402b107825 */ /* 0x000fe400078e0012 */
[----:B------:R1:W-:Y:S04]  /*1a60*/  STG.E.64 desc[UR8][R18.64+0x40], R12 ;  /* 0x0000400c12007986 */ /* 0x0003e8000c101b08 */
[----:B------:R1:W-:Y:S04]  /*1a70*/  STG.E.64 desc[UR8][R16.64+0x40], R14 ;  /* 0x0000400e10007986 */ /* 0x0003e8000c101b08 */
[----:B------:R1:W-:Y:S04]  /*1a80*/  STG.E.64 desc[UR8][R18.64+0x60], R28 ;  /* 0x0000601c12007986 */ /* 0x0003e8000c101b08 */
[----:B------:R1:W-:Y:S02]  /*1a90*/  STG.E.64 desc[UR8][R16.64+0x60], R30 ;  /* 0x0000601e10007986 */ /* 0x0003e4000c101b08 */
.L_x_5:
[----:B------:R-:W-:Y:S01]  /*1aa0*/  IMAD R2, R41, 0x10, R84 ;  /* 0x0000001029027824 */ /* 0x000fe200078e0254 */
[----:B------:R-:W-:Y:S06]  /*1ab0*/  @P0 BRA `(.L_x_6) ;  /* 0x0000000000440947 */ /* 0x000fec0003800000 */
[----:B01----:R-:W0:Y:S01]  /*1ac0*/  S2R R16, SR_LANEID ;  /* 0x0000000000107919 */ /* 0x003e220000000000 */
        /* <DEDUP_REMOVED lines=16> */
.L_x_6:
[----:B------:R-:W-:Y:S05]  /*1bd0*/  @P3 BRA `(.L_x_7) ;  /* 0x00000000004c3947 */ /* 0x000fea0003800000 */
[----:B--2---:R-:W2:Y:S01]  /*1be0*/  S2R R9, SR_LANEID ;  /* 0x0000000000097919 */ /* 0x004ea20000000000 */
[----:B------:R-:W3:Y:S01]  /*1bf0*/  LDCU.64 UR4, c[0x0][0x390] ;  /* 0x00007200ff0477ac */ /* 0x000ee20008000a00 */
[----:B------:R-:W-:Y:S02]  /*1c00*/  IADD3 R2, P0, PT, R47, R2, RZ ;  /* 0x000000022f027210 */ /* 0x000fe40007f1e0ff */
[----:B------:R-:W-:-:S03]  /*1c10*/  SHF.R.U32.HI R41, RZ, 0x1, R41 ;  /* 0x00000001ff297819 */ /* 0x000fc60000011629 */
[----:B-1----:R-:W-:Y:S01]  /*1c20*/  IMAD.X R13, RZ, RZ, RZ, P0 ;  /* 0x000000ffff0d7224 */ /* 0x002fe200000e06ff */
[----:B---3--:R-:W-:-:S04]  /*1c30*/  LEA R11, P0, R2, UR4, 0x2 ;  /* 0x00000004020b7c11 */ /* 0x008fc8000f8010ff */
[----:B------:R-:W-:Y:S01]  /*1c40*/  LEA.HI.X R13, R2, UR5, R13, 0x2, P0 ;  /* 0x00000005020d7c11 */ /* 0x000fe200080f140d */
[----:B------:R-:W-:Y:S05]  /*1c50*/  WARPSYNC.ALL ;  /* 0x0000000000007948 */ /* 0x000fea0003800000 */
[----:B--2---:R-:W-:Y:S02]  /*1c60*/  LOP3.LUT R8, R9, 0x3, RZ, 0xc0, !PT ;  /* 0x0000000309087812 */ /* 0x004fe400078ec0ff */
[----:B------:R-:W-:Y:S01]  /*1c70*/  SHF.R.U32.HI R15, RZ, 0x2, R9 ;  /* 0x00000002ff0f7819 */ /* 0x000fe20000011609 */
[----:B------:R-:W-:-:S04]  /*1c80*/  IMAD.MOV.U32 R9, RZ, RZ, RZ ;  /* 0x000000ffff097224 */ /* 0x000fc800078e00ff */
        /* <DEDUP_REMOVED lines=8> */
.L_x_7:
[----:B------:R-:W-:Y:S01]  /*1d10*/  PLOP3.LUT P0, PT, PT, PT, PT, 0x8, 0x80 ;  /* 0x000000000080781c */ /* 0x000fe20003f0e170 */
[----:B------:R-:W-:Y:S01]  /*1d20*/  IMAD.MOV.U32 R2, RZ, RZ, 0x20 ;  /* 0x00000020ff027424 */ /* 0x000fe200078e00ff */
[----:B------:R-:W-:Y:S11]  /*1d30*/  @P1 BRA `(.L_x_8) ;  /* 0xffffffe800381947 */ /* 0x000ff6000383ffff */
[----:B------:R-:W-:Y:S05]  /*1d40*/  EXIT ;  /* 0x000000000000794d */ /* 0x000fea0003800000 */
.L_x_9:
[----:B------:R-:W-:-:S00]  /*1d50*/  BRA `(.L_x_9) ;  /* 0xfffffffc00fc7947 */ /* 0x000fc0000383ffff */
[----:B------:R-:W-:-:S00]  /*1d60*/  NOP ;  /* 0x0000000000007918 */ /* 0x000fc00000000000 */
        /* <DEDUP_REMOVED lines=9> */
.L_x_11:


//--------------------- .text._Z24convertFloatToHalfKernelPKfP6__halfi --------------------------
	.section	.text._Z24convertFloatToHalfKernelPKfP6__halfi,"ax",@progbits
	.align	128
        .global         _Z24convertFloatToHalfKernelPKfP6__halfi
        .type           _Z24convertFloatToHalfKernelPKfP6__halfi,@function
        .size           _Z24convertFloatToHalfKernelPKfP6__halfi,(.L_x_12 - _Z24convertFloatToHalfKernelPKfP6__halfi)
        .other          _Z24convertFloatToHalfKernelPKfP6__halfi,@"STO_CUDA_ENTRY STV_DEFAULT"
_Z24convertFloatToHalfKernelPKfP6__halfi:
.text._Z24convertFloatToHalfKernelPKfP6__halfi:
[----:B------:R-:W-:Y:S01]  /*0000*/  LDC R1, c[0x0][0x37c] ;  /* 0x0000df00ff017b82 */ /* 0x000fe20000000800 */
[----:B------:R-:W0:Y:S07]  /*0010*/  S2R R0, SR_TID.X ;  /* 0x0000000000007919 */ /* 0x000e2e0000002100 */
[----:B------:R-:W0:Y:S01]  /*0020*/  S2UR UR4, SR_CTAID.X ;  /* 0x00000000000479c3 */ /* 0x000e220000002500 */
[----:B------:R-:W1:Y:S07]  /*0030*/  LDCU UR5, c[0x0][0x390] ;  /* 0x00007200ff0577ac */ /* 0x000e6e0008000800 */
[----:B------:R-:W0:Y:S02]  /*0040*/  LDC R7, c[0x0][0x360] ;  /* 0x0000d800ff077b82 */ /* 0x000e240000000800 */
[----:B0-----:R-:W-:-:S05]  /*0050*/  IMAD R7, R7, UR4, R0 ;  /* 0x0000000407077c24 */ /* 0x001fca000f8e0200 */
[----:B-1----:R-:W-:-:S13]  /*0060*/  ISETP.GE.AND P0, PT, R7, UR5, PT ;  /* 0x0000000507007c0c */ /* 0x002fda000bf06270 */
[----:B------:R-:W-:Y:S05]  /*0070*/  @P0 EXIT ;  /* 0x000000000000094d */ /* 0x000fea0003800000 */
[----:B------:R-:W0:Y:S01]  /*0080*/  LDC.64 R2, c[0x0][0x380] ;  /* 0x0000e000ff027b82 */ /* 0x000e220000000a00 */
[----:B------:R-:W1:Y:S07]  /*0090*/  LDCU.64 UR4, c[0x0][0x358] ;  /* 0x00006b00ff0477ac */ /* 0x000e6e0008000a00 */
[----:B------:R-:W2:Y:S01]  /*00a0*/  LDC.64 R4, c[0x0][0x388] ;  /* 0x0000e200ff047b82 */ /* 0x000ea20000000a00 */
[----:B0-----:R-:W-:-:S06]  /*00b0*/  IMAD.WIDE R2, R7, 0x4, R2 ;  /* 0x0000000407027825 */ /* 0x001fcc00078e0202 */
[----:B-1----:R-:W3:Y:S01]  /*00c0*/  LDG.E R2, desc[UR4][R2.64] ;  /* 0x0000000402027981 */ /* 0x002ee2000c1e1900 */
[----:B--2---:R-:W-:Y:S01]  /*00d0*/  IMAD.WIDE R4, R7, 0x2, R4 ;  /* 0x0000000207047825 */ /* 0x004fe200078e0204 */
[----:B---3--:R-:W-:-:S05]  /*00e0*/  F2FP.F16.F32.PACK_AB R0, RZ, R2 ;  /* 0x00000002ff00723e */ /* 0x008fca00000000ff */
[----:B------:R-:W-:Y:S01]  /*00f0*/  STG.E.U16 desc[UR4][R4.64], R0 ;  /* 0x0000000004007986 */ /* 0x000fe2000c101504 */
[----:B------:R-:W-:Y:S05]  /*0100*/  EXIT ;  /* 0x000000000000794d */ /* 0x000fea0003800000 */
.L_x_10:
        /* <DEDUP_REMOVED lines=15> */
.L_x_12:


//--------------------- .nv.shared._Z14wmmaGemmKernelPK6__halfS1_PfPS_iii --------------------------
	.section	.nv.shared._Z14wmmaGemmKernelPK6__halfS1_PfPS_iii,"aw",@nobits
	.sectionflags	@""
	.align	2
.nv.shared._Z14wmmaGemmKernelPK6__halfS1_PfPS_iii:
	.zero		14848


//--------------------- .nv.shared.reserved.0     --------------------------
	.section	.nv.shared.reserved.0,"aw",@nobits
	.weak		__nv_reservedSMEM_offset_0_alias
	.size		__nv_reservedSMEM_offset_0_alias, 0, 64
	.other		__nv_reservedSMEM_offset_0_alias,@"STO_CUDA_RESERVED_SHARED STV_DEFAULT"
__nv_reservedSMEM_offset_0_alias:
	.zero		0
	.zero		64


//--------------------- .nv.constant0._Z14wmmaGemmKernelPK6__halfS1_PfPS_iii --------------------------
	.section	.nv.constant0._Z14wmmaGemmKernelPK6__halfS1_PfPS_iii,"a",@progbits
	.sectionflags	@""
	.align	4
.nv.constant0._Z14wmmaGemmKernelPK6__halfS1_PfPS_iii:
	.zero		940


//--------------------- .nv.constant0._Z24convertFloatToHalfKernelPKfP6__halfi --------------------------
	.section	.nv.constant0._Z24convertFloatToHalfKernelPKfP6__halfi,"a",@progbits
	.sectionflags	@""
	.align	4
.nv.constant0._Z24convertFloatToHalfKernelPKfP6__halfi:
	.zero		916


//--------------------- SYMBOLS --------------------------

	.type		.nv.reservedSmem.offset0,@object
	.size		.nv.reservedSmem.offset0,0x4
	.type		.nv.reservedSmem.cap,@object
	.size		.nv.reservedSmem.cap,0x4
